	.target	sm_90a

	.elftype	@"ET_EXEC"


//--------------------- .note.nv.tkinfo           --------------------------
	.section	.note.nv.tkinfo,"",@"SHT_NOTE"
	.sectionflags	@"SHF_NOTE_NV_TKINFO"
	.tkinfo
        /*0018*/ 	.word	0x00000002
        /*0030*/ 	.string	""
        /*0030*/ 	.string	"ptxas"
        /*0030*/ 	.string	"Cuda compilation tools, release 13.0, V13.0.88"
        /*0030*/ 	.string	"Build cuda_13.0.r13.0/compiler.36424714_0"
        /*0030*/ 	.string	"-arch sm_90a -m 64 "



//--------------------- .note.nv.cuinfo           --------------------------
	.section	.note.nv.cuinfo,"",@"SHT_NOTE"
	.sectionflags	@"SHF_NOTE_NV_CUINFO"
        /*0018*/ 	.short	0x0002
        /*001a*/ 	.short	0x005a
        /*001c*/ 	.short	0x0082
	.zero		2


//--------------------- .nv.info                  --------------------------
	.section	.nv.info,"",@"SHT_CUDA_INFO"
	.align	4


	//----- nvinfo : EIATTR_REGCOUNT
	.align		4
        /*0000*/ 	.byte	0x04, 0x2f
        /*0002*/ 	.short	(.L_15 - .L_14)
	.align		4
.L_14:
        /*0004*/ 	.word	index@(_ZN7cutlass13device_kernelINS_4gemm6kernel13GemmUniversalIN4cute5tupleIJiiiiEEENS1_10collective13CollectiveMmaINS1_34MainloopSm90TmaGmmaWarpSpecializedILi18ENS5_IJNS4_1CILi1EEESB_SB_EEENS1_35KernelTmaWarpSpecializedCooperativeEEENS5_IJNSA_ILi128EEENSA_ILi256EEENSA_ILi32EEEEEEaNS5_IJlSB_lEEEaSJ_NS4_8TiledMMAINS4_8MMA_AtomIJNS4_4SM904GMMA27MMA_64x256x32_S32S8S8_SS_TNEEEENS4_6LayoutINS5_IJNSA_ILi2EEESB_SB_EEENS5_IJSB_NSA_ILi0EEEST_EEEEENS5_IJNS4_10UnderscoreESW_SW_EEEEENS4_13SM90_TMA_LOADENS4_14ComposedLayoutINS4_7SwizzleILi1ELi4ELi3EEENS4_18smem_ptr_flag_bitsILi8EEENSQ_INS5_IJNSA_ILi8EEESH_EEENS5_IJSH_SB_EEEEEEEvNS4_8identityESZ_S19_vS1A_EENS_8epilogue10collective6detail29Sm90TmaWarpSpecializedAdapterINS1D_15DefaultEpilogueIaSJ_SJ_NS1C_6thread17LinearCombinationIaLi1EiiLNS1H_9ScaleType4KindE0ELNS_15FloatRoundStyleE2EaEENS1_15EpilogueDefaultEEEEEvvEEEEvNT_6ParamsE)
        /*0008*/ 	.word	0x000000a8


	//----- nvinfo : EIATTR_FRAME_SIZE
	.align		4
.L_15:
        /*000c*/ 	.byte	0x04, 0x11
        /*000e*/ 	.short	(.L_17 - .L_16)
	.align		4
.L_16:
        /*0010*/ 	.word	index@(_ZN7cutlass13device_kernelINS_4gemm6kernel13GemmUniversalIN4cute5tupleIJiiiiEEENS1_10collective13CollectiveMmaINS1_34MainloopSm90TmaGmmaWarpSpecializedILi18ENS5_IJNS4_1CILi1EEESB_SB_EEENS1_35KernelTmaWarpSpecializedCooperativeEEENS5_IJNSA_ILi128EEENSA_ILi256EEENSA_ILi32EEEEEEaNS5_IJlSB_lEEEaSJ_NS4_8TiledMMAINS4_8MMA_AtomIJNS4_4SM904GMMA27MMA_64x256x32_S32S8S8_SS_TNEEEENS4_6LayoutINS5_IJNSA_ILi2EEESB_SB_EEENS5_IJSB_NSA_ILi0EEEST_EEEEENS5_IJNS4_10UnderscoreESW_SW_EEEEENS4_13SM90_TMA_LOADENS4_14ComposedLayoutINS4_7SwizzleILi1ELi4ELi3EEENS4_18smem_ptr_flag_bitsILi8EEENSQ_INS5_IJNSA_ILi8EEESH_EEENS5_IJSH_SB_EEEEEEEvNS4_8identityESZ_S19_vS1A_EENS_8epilogue10collective6detail29Sm90TmaWarpSpecializedAdapterINS1D_15DefaultEpilogueIaSJ_SJ_NS1C_6thread17LinearCombinationIaLi1EiiLNS1H_9ScaleType4KindE0ELNS_15FloatRoundStyleE2EaEENS1_15EpilogueDefaultEEEEEvvEEEEvNT_6ParamsE)
        /*0014*/ 	.word	0x00000000


	//----- nvinfo : EIATTR_MIN_STACK_SIZE
	.align		4
.L_17:
        /*0018*/ 	.byte	0x04, 0x12
        /*001a*/ 	.short	(.L_19 - .L_18)
	.align		4
.L_18:
        /*001c*/ 	.word	index@(_ZN7cutlass13device_kernelINS_4gemm6kernel13GemmUniversalIN4cute5tupleIJiiiiEEENS1_10collective13CollectiveMmaINS1_34MainloopSm90TmaGmmaWarpSpecializedILi18ENS5_IJNS4_1CILi1EEESB_SB_EEENS1_35KernelTmaWarpSpecializedCooperativeEEENS5_IJNSA_ILi128EEENSA_ILi256EEENSA_ILi32EEEEEEaNS5_IJlSB_lEEEaSJ_NS4_8TiledMMAINS4_8MMA_AtomIJNS4_4SM904GMMA27MMA_64x256x32_S32S8S8_SS_TNEEEENS4_6LayoutINS5_IJNSA_ILi2EEESB_SB_EEENS5_IJSB_NSA_ILi0EEEST_EEEEENS5_IJNS4_10UnderscoreESW_SW_EEEEENS4_13SM90_TMA_LOADENS4_14ComposedLayoutINS4_7SwizzleILi1ELi4ELi3EEENS4_18smem_ptr_flag_bitsILi8EEENSQ_INS5_IJNSA_ILi8EEESH_EEENS5_IJSH_SB_EEEEEEEvNS4_8identityESZ_S19_vS1A_EENS_8epilogue10collective6detail29Sm90TmaWarpSpecializedAdapterINS1D_15DefaultEpilogueIaSJ_SJ_NS1C_6thread17LinearCombinationIaLi1EiiLNS1H_9ScaleType4KindE0ELNS_15FloatRoundStyleE2EaEENS1_15EpilogueDefaultEEEEEvvEEEEvNT_6ParamsE)
        /*0020*/ 	.word	0x00000000
.L_19:


//--------------------- .nv.compat                --------------------------
	.section	.nv.compat,"",@"SHT_CUDA_COMPAT_INFO"
	.align	4
        /*0000*/ 	.byte	0x02, 0x09, 0x01, 0x00, 0x02, 0x02, 0x04, 0x00, 0x02, 0x05, 0x05, 0x00, 0x03, 0x07, 0x01, 0x01
        /*0010*/ 	.byte	0x02, 0x03, 0x01, 0x00, 0x02, 0x06, 0x01, 0x00, 0x04, 0x0b, 0x08, 0x00, 0x00, 0x00, 0x00, 0x00
        /*0020*/ 	.byte	0x00, 0x00, 0x00, 0x00


//--------------------- .nv.info._ZN7cutlass13device_kernelINS_4gemm6kernel13GemmUniversalIN4cute5tupleIJiiiiEEENS1_10collective13CollectiveMmaINS1_34MainloopSm90TmaGmmaWarpSpecializedILi18ENS5_IJNS4_1CILi1EEESB_SB_EEENS1_35KernelTmaWarpSpecializedCooperativeEEENS5_IJNSA_ILi128EEENSA_ILi256EEENSA_ILi32EEEEEEaNS5_IJlSB_lEEEaSJ_NS4_8TiledMMAINS4_8MMA_AtomIJNS4_4SM904GMMA27MMA_64x256x32_S32S8S8_SS_TNEEEENS4_6LayoutINS5_IJNSA_ILi2EEESB_SB_EEENS5_IJSB_NSA_ILi0EEEST_EEEEENS5_IJNS4_10UnderscoreESW_SW_EEEEENS4_13SM90_TMA_LOADENS4_14ComposedLayoutINS4_7SwizzleILi1ELi4ELi3EEENS4_18smem_ptr_flag_bitsILi8EEENSQ_INS5_IJNSA_ILi8EEESH_EEENS5_IJSH_SB_EEEEEEEvNS4_8identityESZ_S19_vS1A_EENS_8epilogue10collective6detail29Sm90TmaWarpSpecializedAdapterINS1D_15DefaultEpilogueIaSJ_SJ_NS1C_6thread17LinearCombinationIaLi1EiiLNS1H_9ScaleType4KindE0ELNS_15FloatRoundStyleE2EaEENS1_15EpilogueDefaultEEEEEvvEEEEvNT_6ParamsE --------------------------
	.section	.nv.info._ZN7cutlass13device_kernelINS_4gemm6kernel13GemmUniversalIN4cute5tupleIJiiiiEEENS1_10collective13CollectiveMmaINS1_34MainloopSm90TmaGmmaWarpSpecializedILi18ENS5_IJNS4_1CILi1EEESB_SB_EEENS1_35KernelTmaWarpSpecializedCooperativeEEENS5_IJNSA_ILi128EEENSA_ILi256EEENSA_ILi32EEEEEEaNS5_IJlSB_lEEEaSJ_NS4_8TiledMMAINS4_8MMA_AtomIJNS4_4SM904GMMA27MMA_64x256x32_S32S8S8_SS_TNEEEENS4_6LayoutINS5_IJNSA_ILi2EEESB_SB_EEENS5_IJSB_NSA_ILi0EEEST_EEEEENS5_IJNS4_10UnderscoreESW_SW_EEEEENS4_13SM90_TMA_LOADENS4_14ComposedLayoutINS4_7SwizzleILi1ELi4ELi3EEENS4_18smem_ptr_flag_bitsILi8EEENSQ_INS5_IJNSA_ILi8EEESH_EEENS5_IJSH_SB_EEEEEEEvNS4_8identityESZ_S19_vS1A_EENS_8epilogue10collective6detail29Sm90TmaWarpSpecializedAdapterINS1D_15DefaultEpilogueIaSJ_SJ_NS1C_6thread17LinearCombinationIaLi1EiiLNS1H_9ScaleType4KindE0ELNS_15FloatRoundStyleE2EaEENS1_15EpilogueDefaultEEEEEvvEEEEvNT_6ParamsE,"",@"SHT_CUDA_INFO"
	.sectionflags	@""
	.align	4


	//----- nvinfo : EIATTR_CUDA_API_VERSION
	.align		4
        /*0000*/ 	.byte	0x04, 0x37
        /*0002*/ 	.short	(.L_21 - .L_20)
.L_20:
        /*0004*/ 	.word	0x00000082


	//----- nvinfo : EIATTR_KPARAM_INFO
	.align		4
.L_21:
        /*0008*/ 	.byte	0x04, 0x17
        /*000a*/ 	.short	(.L_23 - .L_22)
.L_22:
        /*000c*/ 	.word	0x00000000
        /*0010*/ 	.short	0x0000
        /*0012*/ 	.short	0x0070
        /*0014*/ 	.byte	0x00, 0xf0, 0x01, 0x10


	//----- nvinfo : EIATTR_SPARSE_MMA_MASK
	.align		4
.L_23:
        /*0018*/ 	.byte	0x03, 0x50
        /*001a*/ 	.short	0x0000


	//----- nvinfo : EIATTR_MAXREG_COUNT
	.align		4
        /*001c*/ 	.byte	0x03, 0x1b
        /*001e*/ 	.short	0x00a8


	//----- nvinfo : EIATTR_NUM_BARRIERS
	.align		4
        /*0020*/ 	.byte	0x02, 0x4c
        /*0022*/ 	.byte	0x01
	.zero		1


	//----- nvinfo : EIATTR_EXTERNS
	.align		4
        /*0024*/ 	.byte	0x04, 0x0f
        /*0026*/ 	.short	(.L_25 - .L_24)


	//   ....[0]....
	.align		4
.L_24:
        /*0028*/ 	.word	index@(__assertfail)


	//----- nvinfo : EIATTR_MERCURY_ISA_VERSION
	.align		4
.L_25:
        /*002c*/ 	.byte	0x03, 0x5f
        /*002e*/ 	.short	0x0101


	//----- nvinfo : EIATTR_INT_WARP_WIDE_INSTR_OFFSETS
	.align		4
        /*0030*/ 	.byte	0x04, 0x31
        /*0032*/ 	.short	(.L_27 - .L_26)


	//   ....[0]....
.L_26:
        /*0034*/ 	.word	0x000005a0


	//   ....[1]....
        /*0038*/ 	.word	0x000005d0


	//   ....[2]....
        /*003c*/ 	.word	0x000006b0


	//----- nvinfo : EIATTR_COOP_GROUP_MASK_REGIDS
	.align		4
.L_27:
        /*0040*/ 	.byte	0x04, 0x29
        /*0042*/ 	.short	(.L_29 - .L_28)


	//   ....[0]....
.L_28:
        /*0044*/ 	.word	0xffffffff


	//   ....[1]....
        /*0048*/ 	.word	0xffffffff


	//   ....[2]....
        /*004c*/ 	.word	0xffffffff


	//   ....[3]....
        /*0050*/ 	.word	0xffffffff


	//   ....[4]....
        /*0054*/ 	.word	0xffffffff


	//----- nvinfo : EIATTR_COOP_GROUP_INSTR_OFFSETS
	.align		4
.L_29:
        /*0058*/ 	.byte	0x04, 0x28
        /*005a*/ 	.short	(.L_31 - .L_30)


	//   ....[0]....
.L_30:
        /*005c*/ 	.word	0x00000060


	//   ....[1]....
        /*0060*/ 	.word	0x00000070


	//   ....[2]....
        /*0064*/ 	.word	0x00000130


	//   ....[3]....
        /*0068*/ 	.word	0x000004b0


	//   ....[4]....
        /*006c*/ 	.word	0x00001160


	//----- nvinfo : EIATTR_REG_RECONFIG
	.align		4
.L_31:
        /*0070*/ 	.byte	0x01, 0x54
	.zero		2


	//----- nvinfo : EIATTR_SYSCALL_OFFSETS
	.align		4
        /*0074*/ 	.byte	0x04, 0x46
        /*0076*/ 	.short	(.L_33 - .L_32)


	//   ....[0]....
.L_32:
        /*0078*/ 	.word	0x00001320


	//----- nvinfo : EIATTR_MBARRIER_INSTR_OFFSETS
	.align		4
.L_33:
        /*007c*/ 	.byte	0x04, 0x39
        /*007e*/ 	.short	(.L_35 - .L_34)


	//   ....[0]....
.L_34:
        /*0080*/ 	.word	0x00000250
        /*0084*/ 	.word	0x000000ff
        /*0088*/ 	.word	0x00000000
        /*008c*/ 	.short	0x0100
        /*008e*/ 	.byte	0x08
	.zero		1


	//   ....[1]....
        /*0090*/ 	.word	0x00000260
        /*0094*/ 	.word	0x000000ff
        /*0098*/ 	.word	0x00000090
        /*009c*/ 	.short	0x0100
        /*009e*/ 	.byte	0x08
	.zero		1


	//   ....[2]....
        /*00a0*/ 	.word	0x00000270
        /*00a4*/ 	.word	0x000000ff
        /*00a8*/ 	.word	0x00000008
        /*00ac*/ 	.short	0x0100
        /*00ae*/ 	.byte	0x08
	.zero		1


	//   ....[3]....
        /*00b0*/ 	.word	0x00000280
        /*00b4*/ 	.word	0x000000ff
        /*00b8*/ 	.word	0x00000098
        /*00bc*/ 	.short	0x0100
        /*00be*/ 	.byte	0x08
	.zero		1


	//   ....[4]....
        /*00c0*/ 	.word	0x00000290
        /*00c4*/ 	.word	0x000000ff
        /*00c8*/ 	.word	0x00000010
        /*00cc*/ 	.short	0x0100
        /*00ce*/ 	.byte	0x08
	.zero		1


	//   ....[5]....
        /*00d0*/ 	.word	0x000002a0
        /*00d4*/ 	.word	0x000000ff
        /*00d8*/ 	.word	0x000000a0
        /*00dc*/ 	.short	0x0100
        /*00de*/ 	.byte	0x08
	.zero		1


	//   ....[6]....
        /*00e0*/ 	.word	0x000002b0
        /*00e4*/ 	.word	0x000000ff
        /*00e8*/ 	.word	0x00000018
        /*00ec*/ 	.short	0x0100
        /*00ee*/ 	.byte	0x08
	.zero		1


	//   ....[7]....
        /*00f0*/ 	.word	0x000002c0
        /*00f4*/ 	.word	0x000000ff
        /*00f8*/ 	.word	0x000000a8
        /*00fc*/ 	.short	0x0100
        /*00fe*/ 	.byte	0x08
	.zero		1


	//   ....[8]....
        /*0100*/ 	.word	0x000002d0
        /*0104*/ 	.word	0x000000ff
        /*0108*/ 	.word	0x00000020
        /*010c*/ 	.short	0x0100
        /*010e*/ 	.byte	0x08
	.zero		1


	//   ....[9]....
        /*0110*/ 	.word	0x000002e0
        /*0114*/ 	.word	0x000000ff
        /*0118*/ 	.word	0x000000b0
        /*011c*/ 	.short	0x0100
        /*011e*/ 	.byte	0x08
	.zero		1


	//   ....[10]....
        /*0120*/ 	.word	0x000002f0
        /*0124*/ 	.word	0x000000ff
        /*0128*/ 	.word	0x00000028
        /*012c*/ 	.short	0x0100
        /*012e*/ 	.byte	0x08
	.zero		1


	//   ....[11]....
        /*0130*/ 	.word	0x00000300
        /*0134*/ 	.word	0x000000ff
        /*0138*/ 	.word	0x000000b8
        /*013c*/ 	.short	0x0100
        /*013e*/ 	.byte	0x08
	.zero		1


	//   ....[12]....
        /*0140*/ 	.word	0x00000310
        /*0144*/ 	.word	0x000000ff
        /*0148*/ 	.word	0x00000030
        /*014c*/ 	.short	0x0100
        /*014e*/ 	.byte	0x08
	.zero		1


	//   ....[13]....
        /*0150*/ 	.word	0x00000320
        /*0154*/ 	.word	0x000000ff
        /*0158*/ 	.word	0x000000c0
        /*015c*/ 	.short	0x0100
        /*015e*/ 	.byte	0x08
	.zero		1


	//   ....[14]....
        /*0160*/ 	.word	0x00000330
        /*0164*/ 	.word	0x000000ff
        /*0168*/ 	.word	0x00000038
        /*016c*/ 	.short	0x0100
        /*016e*/ 	.byte	0x08
	.zero		1


	//   ....[15]....
        /*0170*/ 	.word	0x00000340
        /*0174*/ 	.word	0x000000ff
        /*0178*/ 	.word	0x000000c8
        /*017c*/ 	.short	0x0100
        /*017e*/ 	.byte	0x08
	.zero		1


	//   ....[16]....
        /*0180*/ 	.word	0x00000350
        /*0184*/ 	.word	0x000000ff
        /*0188*/ 	.word	0x00000040
        /*018c*/ 	.short	0x0100
        /*018e*/ 	.byte	0x08
	.zero		1


	//   ....[17]....
        /*0190*/ 	.word	0x00000360
        /*0194*/ 	.word	0x000000ff
        /*0198*/ 	.word	0x000000d0
        /*019c*/ 	.short	0x0100
        /*019e*/ 	.byte	0x08
	.zero		1


	//   ....[18]....
        /*01a0*/ 	.word	0x00000370
        /*01a4*/ 	.word	0x000000ff
        /*01a8*/ 	.word	0x00000048
        /*01ac*/ 	.short	0x0100
        /*01ae*/ 	.byte	0x08
	.zero		1


	//   ....[19]....
        /*01b0*/ 	.word	0x00000380
        /*01b4*/ 	.word	0x000000ff
        /*01b8*/ 	.word	0x000000d8
        /*01bc*/ 	.short	0x0100
        /*01be*/ 	.byte	0x08
	.zero		1


	//   ....[20]....
        /*01c0*/ 	.word	0x00000390
        /*01c4*/ 	.word	0x000000ff
        /*01c8*/ 	.word	0x00000050
        /*01cc*/ 	.short	0x0100
        /*01ce*/ 	.byte	0x08
	.zero		1


	//   ....[21]....
        /*01d0*/ 	.word	0x000003a0
        /*01d4*/ 	.word	0x000000ff
        /*01d8*/ 	.word	0x000000e0
        /*01dc*/ 	.short	0x0100
        /*01de*/ 	.byte	0x08
	.zero		1


	//   ....[22]....
        /*01e0*/ 	.word	0x000003b0
        /*01e4*/ 	.word	0x000000ff
        /*01e8*/ 	.word	0x00000058
        /*01ec*/ 	.short	0x0100
        /*01ee*/ 	.byte	0x08
	.zero		1


	//   ....[23]....
        /*01f0*/ 	.word	0x000003c0
        /*01f4*/ 	.word	0x000000ff
        /*01f8*/ 	.word	0x000000e8
        /*01fc*/ 	.short	0x0100
        /*01fe*/ 	.byte	0x08
	.zero		1


	//   ....[24]....
        /*0200*/ 	.word	0x000003d0
        /*0204*/ 	.word	0x000000ff
        /*0208*/ 	.word	0x00000060
        /*020c*/ 	.short	0x0100
        /*020e*/ 	.byte	0x08
	.zero		1


	//   ....[25]....
        /*0210*/ 	.word	0x000003e0
        /*0214*/ 	.word	0x000000ff
        /*0218*/ 	.word	0x000000f0
        /*021c*/ 	.short	0x0100
        /*021e*/ 	.byte	0x08
	.zero		1


	//   ....[26]....
        /*0220*/ 	.word	0x000003f0
        /*0224*/ 	.word	0x000000ff
        /*0228*/ 	.word	0x00000068
        /*022c*/ 	.short	0x0100
        /*022e*/ 	.byte	0x08
	.zero		1


	//   ....[27]....
        /*0230*/ 	.word	0x00000400
        /*0234*/ 	.word	0x000000ff
        /*0238*/ 	.word	0x000000f8
        /*023c*/ 	.short	0x0100
        /*023e*/ 	.byte	0x08
	.zero		1


	//   ....[28]....
        /*0240*/ 	.word	0x00000410
        /*0244*/ 	.word	0x000000ff
        /*0248*/ 	.word	0x00000070
        /*024c*/ 	.short	0x0100
        /*024e*/ 	.byte	0x08
	.zero		1


	//   ....[29]....
        /*0250*/ 	.word	0x00000420
        /*0254*/ 	.word	0x000000ff
        /*0258*/ 	.word	0x00000100
        /*025c*/ 	.short	0x0100
        /*025e*/ 	.byte	0x08
	.zero		1


	//   ....[30]....
        /*0260*/ 	.word	0x00000430
        /*0264*/ 	.word	0x000000ff
        /*0268*/ 	.word	0x00000078
        /*026c*/ 	.short	0x0100
        /*026e*/ 	.byte	0x08
	.zero		1


	//   ....[31]....
        /*0270*/ 	.word	0x00000440
        /*0274*/ 	.word	0x000000ff
        /*0278*/ 	.word	0x00000108
        /*027c*/ 	.short	0x0100
        /*027e*/ 	.byte	0x08
	.zero		1


	//   ....[32]....
        /*0280*/ 	.word	0x00000450
        /*0284*/ 	.word	0x000000ff
        /*0288*/ 	.word	0x00000080
        /*028c*/ 	.short	0x0100
        /*028e*/ 	.byte	0x08
	.zero		1


	//   ....[33]....
        /*0290*/ 	.word	0x00000460
        /*0294*/ 	.word	0x000000ff
        /*0298*/ 	.word	0x00000110
        /*029c*/ 	.short	0x0100
        /*029e*/ 	.byte	0x08
	.zero		1


	//   ....[34]....
        /*02a0*/ 	.word	0x00000470
        /*02a4*/ 	.word	0x000000ff
        /*02a8*/ 	.word	0x00000088
        /*02ac*/ 	.short	0x0100
        /*02ae*/ 	.byte	0x08
	.zero		1


	//   ....[35]....
        /*02b0*/ 	.word	0x00000480
        /*02b4*/ 	.word	0x000000ff
        /*02b8*/ 	.word	0x00000118
        /*02bc*/ 	.short	0x0100
        /*02be*/ 	.byte	0x08
	.zero		1


	//   ....[36]....
        /*02c0*/ 	.word	0x00000720
        /*02c4*/ 	.word	0x000000ff
        /*02c8*/ 	.word	0x00000130
        /*02cc*/ 	.short	0x0100
        /*02ce*/ 	.byte	0x06
	.zero		1


	//   ....[37]....
        /*02d0*/ 	.word	0x00000780
        /*02d4*/ 	.word	0x000000ff
        /*02d8*/ 	.word	0x00000138
        /*02dc*/ 	.short	0x0100
        /*02de*/ 	.byte	0x06
	.zero		1


	//   ....[38]....
        /*02e0*/ 	.word	0x000013f0
        /*02e4*/ 	.word	0x00000003
        /*02e8*/ 	.word	0x00000000
        /*02ec*/ 	.short	0x010a
        /*02ee*/ 	.byte	0x3f
	.zero		1


	//   ....[39]....
        /*02f0*/ 	.word	0x00001430
        /*02f4*/ 	.word	0x00000003
        /*02f8*/ 	.word	0x00000000
        /*02fc*/ 	.short	0x010a
        /*02fe*/ 	.byte	0x3f
	.zero		1


	//   ....[40]....
        /*0300*/ 	.word	0x00001690
        /*0304*/ 	.word	0x00000005
        /*0308*/ 	.word	0x00000000
        /*030c*/ 	.short	0x010a
        /*030e*/ 	.byte	0x3f
	.zero		1


	//   ....[41]....
        /*0310*/ 	.word	0x000016d0
        /*0314*/ 	.word	0x00000005
        /*0318*/ 	.word	0x00000000
        /*031c*/ 	.short	0x010a
        /*031e*/ 	.byte	0x3f
	.zero		1


	//   ....[42]....
        /*0320*/ 	.word	0x000017c0
        /*0324*/ 	.word	0x00000004
        /*0328*/ 	.word	0x00000000
        /*032c*/ 	.short	0x0101
        /*032e*/ 	.byte	0x3f
	.zero		1


	//   ....[43]....
        /*0330*/ 	.word	0x000019a0
        /*0334*/ 	.word	0x00000000
        /*0338*/ 	.word	0x00000000
        /*033c*/ 	.short	0x0101
        /*033e*/ 	.byte	0x3f
	.zero		1


	//   ....[44]....
        /*0340*/ 	.word	0x00008f30
        /*0344*/ 	.word	0x0000000e
        /*0348*/ 	.word	0x00000090
        /*034c*/ 	.short	0x010a
        /*034e*/ 	.byte	0x3f
	.zero		1


	//   ....[45]....
        /*0350*/ 	.word	0x000092b0
        /*0354*/ 	.word	0x00000006
        /*0358*/ 	.word	0x00000138
        /*035c*/ 	.short	0x0101
        /*035e*/ 	.byte	0x3f
	.zero		1


	//   ....[46]....
        /*0360*/ 	.word	0x000099e0
        /*0364*/ 	.word	0x00000007
        /*0368*/ 	.word	0x00000000
        /*036c*/ 	.short	0x010a
        /*036e*/ 	.byte	0x3f
	.zero		1


	//   ....[47]....
        /*0370*/ 	.word	0x00009a60
        /*0374*/ 	.word	0x00000009
        /*0378*/ 	.word	0x00000000
        /*037c*/ 	.short	0x010a
        /*037e*/ 	.byte	0x3f
	.zero		1


	//   ....[48]....
        /*0380*/ 	.word	0x00009af0
        /*0384*/ 	.word	0x00000006
        /*0388*/ 	.word	0x00000000
        /*038c*/ 	.short	0x010a
        /*038e*/ 	.byte	0x3f
	.zero		1


	//   ....[49]....
        /*0390*/ 	.word	0x00009b80
        /*0394*/ 	.word	0x00000009
        /*0398*/ 	.word	0x00000000
        /*039c*/ 	.short	0x010a
        /*039e*/ 	.byte	0x3f
	.zero		1


	//   ....[50]....
        /*03a0*/ 	.word	0x00009c10
        /*03a4*/ 	.word	0x00000006
        /*03a8*/ 	.word	0x00000000
        /*03ac*/ 	.short	0x010a
        /*03ae*/ 	.byte	0x3f
	.zero		1


	//   ....[51]....
        /*03b0*/ 	.word	0x00009ca0
        /*03b4*/ 	.word	0x00000009
        /*03b8*/ 	.word	0x00000000
        /*03bc*/ 	.short	0x010a
        /*03be*/ 	.byte	0x3f
	.zero		1


	//   ....[52]....
        /*03c0*/ 	.word	0x00009d30
        /*03c4*/ 	.word	0x00000006
        /*03c8*/ 	.word	0x00000000
        /*03cc*/ 	.short	0x010a
        /*03ce*/ 	.byte	0x3f
	.zero		1


	//   ....[53]....
        /*03d0*/ 	.word	0x00009dc0
        /*03d4*/ 	.word	0x00000009
        /*03d8*/ 	.word	0x00000000
        /*03dc*/ 	.short	0x010a
        /*03de*/ 	.byte	0x3f
	.zero		1


	//   ....[54]....
        /*03e0*/ 	.word	0x00009e50
        /*03e4*/ 	.word	0x00000006
        /*03e8*/ 	.word	0x00000000
        /*03ec*/ 	.short	0x010a
        /*03ee*/ 	.byte	0x3f
	.zero		1


	//   ....[55]....
        /*03f0*/ 	.word	0x00009ee0
        /*03f4*/ 	.word	0x00000009
        /*03f8*/ 	.word	0x00000000
        /*03fc*/ 	.short	0x010a
        /*03fe*/ 	.byte	0x3f
	.zero		1


	//   ....[56]....
        /*0400*/ 	.word	0x00009f70
        /*0404*/ 	.word	0x00000006
        /*0408*/ 	.word	0x00000000
        /*040c*/ 	.short	0x010a
        /*040e*/ 	.byte	0x3f
	.zero		1


	//   ....[57]....
        /*0410*/ 	.word	0x0000a000
        /*0414*/ 	.word	0x00000009
        /*0418*/ 	.word	0x00000000
        /*041c*/ 	.short	0x010a
        /*041e*/ 	.byte	0x3f
	.zero		1


	//   ....[58]....
        /*0420*/ 	.word	0x0000a090
        /*0424*/ 	.word	0x00000006
        /*0428*/ 	.word	0x00000000
        /*042c*/ 	.short	0x010a
        /*042e*/ 	.byte	0x3f
	.zero		1


	//   ....[59]....
        /*0430*/ 	.word	0x0000a120
        /*0434*/ 	.word	0x00000009
        /*0438*/ 	.word	0x00000000
        /*043c*/ 	.short	0x010a
        /*043e*/ 	.byte	0x3f
	.zero		1


	//   ....[60]....
        /*0440*/ 	.word	0x0000a1b0
        /*0444*/ 	.word	0x00000006
        /*0448*/ 	.word	0x00000000
        /*044c*/ 	.short	0x010a
        /*044e*/ 	.byte	0x3f
	.zero		1


	//   ....[61]....
        /*0450*/ 	.word	0x0000a240
        /*0454*/ 	.word	0x00000009
        /*0458*/ 	.word	0x00000000
        /*045c*/ 	.short	0x010a
        /*045e*/ 	.byte	0x3f
	.zero		1


	//   ....[62]....
        /*0460*/ 	.word	0x0000a2d0
        /*0464*/ 	.word	0x00000006
        /*0468*/ 	.word	0x00000000
        /*046c*/ 	.short	0x010a
        /*046e*/ 	.byte	0x3f
	.zero		1


	//   ....[63]....
        /*0470*/ 	.word	0x0000a360
        /*0474*/ 	.word	0x00000003
        /*0478*/ 	.word	0x00000000
        /*047c*/ 	.short	0x010a
        /*047e*/ 	.byte	0x3f
	.zero		1


	//   ....[64]....
        /*0480*/ 	.word	0x0000a3c0
        /*0484*/ 	.word	0x00000003
        /*0488*/ 	.word	0x00000000
        /*048c*/ 	.short	0x010a
        /*048e*/ 	.byte	0x3f
	.zero		1


	//   ....[65]....
        /*0490*/ 	.word	0x0000a410
        /*0494*/ 	.word	0x00000005
        /*0498*/ 	.word	0x00000000
        /*049c*/ 	.short	0x010a
        /*049e*/ 	.byte	0x3f
	.zero		1


	//   ....[66]....
        /*04a0*/ 	.word	0x0000a4e0
        /*04a4*/ 	.word	0x0000000e
        /*04a8*/ 	.word	0x00000090
        /*04ac*/ 	.short	0x010a
        /*04ae*/ 	.byte	0x3f
	.zero		1


	//   ....[67]....
        /*04b0*/ 	.word	0x0000a5b0
        /*04b4*/ 	.word	0x00000007
        /*04b8*/ 	.word	0x00000000
        /*04bc*/ 	.short	0x010a
        /*04be*/ 	.byte	0x3f
	.zero		1


	//   ....[68]....
        /*04c0*/ 	.word	0x0000a600
        /*04c4*/ 	.word	0x00000009
        /*04c8*/ 	.word	0x00000000
        /*04cc*/ 	.short	0x010a
        /*04ce*/ 	.byte	0x3f
	.zero		1


	//   ....[69]....
        /*04d0*/ 	.word	0x0000a650
        /*04d4*/ 	.word	0x00000006
        /*04d8*/ 	.word	0x00000000
        /*04dc*/ 	.short	0x010a
        /*04de*/ 	.byte	0x3f
	.zero		1


	//   ....[70]....
        /*04e0*/ 	.word	0x0000a6a0
        /*04e4*/ 	.word	0x00000009
        /*04e8*/ 	.word	0x00000000
        /*04ec*/ 	.short	0x010a
        /*04ee*/ 	.byte	0x3f
	.zero		1


	//   ....[71]....
        /*04f0*/ 	.word	0x0000a6f0
        /*04f4*/ 	.word	0x00000006
        /*04f8*/ 	.word	0x00000000
        /*04fc*/ 	.short	0x010a
        /*04fe*/ 	.byte	0x3f
	.zero		1


	//   ....[72]....
        /*0500*/ 	.word	0x0000a740
        /*0504*/ 	.word	0x00000009
        /*0508*/ 	.word	0x00000000
        /*050c*/ 	.short	0x010a
        /*050e*/ 	.byte	0x3f
	.zero		1


	//   ....[73]....
        /*0510*/ 	.word	0x0000a790
        /*0514*/ 	.word	0x00000006
        /*0518*/ 	.word	0x00000000
        /*051c*/ 	.short	0x010a
        /*051e*/ 	.byte	0x3f
	.zero		1


	//   ....[74]....
        /*0520*/ 	.word	0x0000a7e0
        /*0524*/ 	.word	0x00000009
        /*0528*/ 	.word	0x00000000
        /*052c*/ 	.short	0x010a
        /*052e*/ 	.byte	0x3f
	.zero		1


	//   ....[75]....
        /*0530*/ 	.word	0x0000a830
        /*0534*/ 	.word	0x00000006
        /*0538*/ 	.word	0x00000000
        /*053c*/ 	.short	0x010a
        /*053e*/ 	.byte	0x3f
	.zero		1


	//   ....[76]....
        /*0540*/ 	.word	0x0000a880
        /*0544*/ 	.word	0x00000009
        /*0548*/ 	.word	0x00000000
        /*054c*/ 	.short	0x010a
        /*054e*/ 	.byte	0x3f
	.zero		1


	//   ....[77]....
        /*0550*/ 	.word	0x0000a8d0
        /*0554*/ 	.word	0x00000006
        /*0558*/ 	.word	0x00000000
        /*055c*/ 	.short	0x010a
        /*055e*/ 	.byte	0x3f
	.zero		1


	//   ....[78]....
        /*0560*/ 	.word	0x0000a920
        /*0564*/ 	.word	0x00000009
        /*0568*/ 	.word	0x00000000
        /*056c*/ 	.short	0x010a
        /*056e*/ 	.byte	0x3f
	.zero		1


	//   ....[79]....
        /*0570*/ 	.word	0x0000a970
        /*0574*/ 	.word	0x00000006
        /*0578*/ 	.word	0x00000000
        /*057c*/ 	.short	0x010a
        /*057e*/ 	.byte	0x3f
	.zero		1


	//   ....[80]....
        /*0580*/ 	.word	0x0000a9c0
        /*0584*/ 	.word	0x00000009
        /*0588*/ 	.word	0x00000000
        /*058c*/ 	.short	0x010a
        /*058e*/ 	.byte	0x3f
	.zero		1


	//   ....[81]....
        /*0590*/ 	.word	0x0000aa10
        /*0594*/ 	.word	0x00000006
        /*0598*/ 	.word	0x00000000
        /*059c*/ 	.short	0x010a
        /*059e*/ 	.byte	0x3f
	.zero		1


	//   ....[82]....
        /*05a0*/ 	.word	0x0000aa60
        /*05a4*/ 	.word	0x00000009
        /*05a8*/ 	.word	0x00000000
        /*05ac*/ 	.short	0x010a
        /*05ae*/ 	.byte	0x3f
	.zero		1


	//   ....[83]....
        /*05b0*/ 	.word	0x0000aab0
        /*05b4*/ 	.word	0x00000006
        /*05b8*/ 	.word	0x00000000
        /*05bc*/ 	.short	0x010a
        /*05be*/ 	.byte	0x3f
	.zero		1


	//----- nvinfo : EIATTR_NUM_MBARRIERS
	.align		4
.L_35:
        /*05c0*/ 	.byte	0x03, 0x38
        /*05c2*/ 	.short	0x0026


	//----- nvinfo : EIATTR_EXIT_INSTR_OFFSETS
	.align		4
        /*05c4*/ 	.byte	0x04, 0x1c
        /*05c6*/ 	.short	(.L_37 - .L_36)


	//   ....[0]....
.L_36:
        /*05c8*/ 	.word	0x000007d0


	//   ....[1]....
        /*05cc*/ 	.word	0x000010a0


	//   ....[2]....
        /*05d0*/ 	.word	0x000085a0


	//   ....[3]....
        /*05d4*/ 	.word	0x00008bd0


	//   ....[4]....
        /*05d8*/ 	.word	0x0000a3b0


	//----- nvinfo : EIATTR_MAX_THREADS
	.align		4
.L_37:
        /*05dc*/ 	.byte	0x04, 0x05
        /*05de*/ 	.short	(.L_39 - .L_38)
.L_38:
        /*05e0*/ 	.word	0x00000180
        /*05e4*/ 	.word	0x00000001
        /*05e8*/ 	.word	0x00000001


	//----- nvinfo : EIATTR_CRS_STACK_SIZE
	.align		4
.L_39:
        /*05ec*/ 	.byte	0x04, 0x1e
        /*05ee*/ 	.short	(.L_41 - .L_40)
.L_40:
        /*05f0*/ 	.word	0x00000000


	//----- nvinfo : EIATTR_CBANK_PARAM_SIZE
	.align		4
.L_41:
        /*05f4*/ 	.byte	0x03, 0x19
        /*05f6*/ 	.short	0x0470


	//----- nvinfo : EIATTR_PARAM_CBANK
	.align		4
        /*05f8*/ 	.byte	0x04, 0x0a
        /*05fa*/ 	.short	(.L_43 - .L_42)
	.align		4
.L_42:
        /*05fc*/ 	.word	index@(.nv.constant0._ZN7cutlass13device_kernelINS_4gemm6kernel13GemmUniversalIN4cute5tupleIJiiiiEEENS1_10collective13CollectiveMmaINS1_34MainloopSm90TmaGmmaWarpSpecializedILi18ENS5_IJNS4_1CILi1EEESB_SB_EEENS1_35KernelTmaWarpSpecializedCooperativeEEENS5_IJNSA_ILi128EEENSA_ILi256EEENSA_ILi32EEEEEEaNS5_IJlSB_lEEEaSJ_NS4_8TiledMMAINS4_8MMA_AtomIJNS4_4SM904GMMA27MMA_64x256x32_S32S8S8_SS_TNEEEENS4_6LayoutINS5_IJNSA_ILi2EEESB_SB_EEENS5_IJSB_NSA_ILi0EEEST_EEEEENS5_IJNS4_10UnderscoreESW_SW_EEEEENS4_13SM90_TMA_LOADENS4_14ComposedLayoutINS4_7SwizzleILi1ELi4ELi3EEENS4_18smem_ptr_flag_bitsILi8EEENSQ_INS5_IJNSA_ILi8EEESH_EEENS5_IJSH_SB_EEEEEEEvNS4_8identityESZ_S19_vS1A_EENS_8epilogue10collective6detail29Sm90TmaWarpSpecializedAdapterINS1D_15DefaultEpilogueIaSJ_SJ_NS1C_6thread17LinearCombinationIaLi1EiiLNS1H_9ScaleType4KindE0ELNS_15FloatRoundStyleE2EaEENS1_15EpilogueDefaultEEEEEvvEEEEvNT_6ParamsE)
        /*0600*/ 	.short	0x0210
        /*0602*/ 	.short	0x0470


	//----- nvinfo : EIATTR_SW_WAR
	.align		4
.L_43:
        /*0604*/ 	.byte	0x04, 0x36
        /*0606*/ 	.short	(.L_45 - .L_44)
.L_44:
        /*0608*/ 	.word	0x00000008
.L_45:


//--------------------- .nv.callgraph             --------------------------
	.section	.nv.callgraph,"",@"SHT_CUDA_CALLGRAPH"
	.align	4
	.sectionentsize	8
	.align		4
        /*0000*/ 	.word	0x00000000
	.align		4
        /*0004*/ 	.word	0xffffffff
	.align		4
        /*0008*/ 	.word	index@(_ZN7cutlass13device_kernelINS_4gemm6kernel13GemmUniversalIN4cute5tupleIJiiiiEEENS1_10collective13CollectiveMmaINS1_34MainloopSm90TmaGmmaWarpSpecializedILi18ENS5_IJNS4_1CILi1EEESB_SB_EEENS1_35KernelTmaWarpSpecializedCooperativeEEENS5_IJNSA_ILi128EEENSA_ILi256EEENSA_ILi32EEEEEEaNS5_IJlSB_lEEEaSJ_NS4_8TiledMMAINS4_8MMA_AtomIJNS4_4SM904GMMA27MMA_64x256x32_S32S8S8_SS_TNEEEENS4_6LayoutINS5_IJNSA_ILi2EEESB_SB_EEENS5_IJSB_NSA_ILi0EEEST_EEEEENS5_IJNS4_10UnderscoreESW_SW_EEEEENS4_13SM90_TMA_LOADENS4_14ComposedLayoutINS4_7SwizzleILi1ELi4ELi3EEENS4_18smem_ptr_flag_bitsILi8EEENSQ_INS5_IJNSA_ILi8EEESH_EEENS5_IJSH_SB_EEEEEEEvNS4_8identityESZ_S19_vS1A_EENS_8epilogue10collective6detail29Sm90TmaWarpSpecializedAdapterINS1D_15DefaultEpilogueIaSJ_SJ_NS1C_6thread17LinearCombinationIaLi1EiiLNS1H_9ScaleType4KindE0ELNS_15FloatRoundStyleE2EaEENS1_15EpilogueDefaultEEEEEvvEEEEvNT_6ParamsE)
	.align		4
        /*000c*/ 	.word	index@(__assertfail)
	.align		4
        /*0010*/ 	.word	0x00000000
	.align		4
        /*0014*/ 	.word	0xfffffffe
	.align		4
        /*0018*/ 	.word	0x00000000
	.align		4
        /*001c*/ 	.word	0xfffffffd
	.align		4
        /*0020*/ 	.word	0x00000000
	.align		4
        /*0024*/ 	.word	0xfffffffc


//--------------------- .nv.constant4             --------------------------
	.section	.nv.constant4,"a",@progbits
	.align	8
	.align		8
.nv.constant4:
        /*0000*/ 	.dword	__assertfail
	.align		8
        /*0008*/ 	.dword	__unnamed_1
	.align		8
        /*0010*/ 	.dword	_ZN40_INTERNAL_d8bdc0b6_4_k_cu_70735e92_275874cuda3std3__45__cpo5beginE
	.align		8
        /*0018*/ 	.dword	_ZN40_INTERNAL_d8bdc0b6_4_k_cu_70735e92_275874cuda3std3__45__cpo3endE
	.align		8
        /*0020*/ 	.dword	_ZN40_INTERNAL_d8bdc0b6_4_k_cu_70735e92_275874cuda3std3__45__cpo6cbeginE
	.align		8
        /*0028*/ 	.dword	_ZN40_INTERNAL_d8bdc0b6_4_k_cu_70735e92_275874cuda3std3__45__cpo4cendE
	.align		8
        /*0030*/ 	.dword	_ZN40_INTERNAL_d8bdc0b6_4_k_cu_70735e92_275874cuda3std3__442_GLOBAL__N__d8bdc0b6_4_k_cu_70735e92_275876ignoreE
	.align		8
        /*0038*/ 	.dword	_ZN40_INTERNAL_d8bdc0b6_4_k_cu_70735e92_275874cuda3std3__419piecewise_constructE
	.align		8
        /*0040*/ 	.dword	_ZN40_INTERNAL_d8bdc0b6_4_k_cu_70735e92_275874cuda3std3__48in_placeE
	.align		8
        /*0048*/ 	.dword	_ZN40_INTERNAL_d8bdc0b6_4_k_cu_70735e92_275874cuda3std6ranges3__45__cpo4swapE
	.align		8
        /*0050*/ 	.dword	_ZN40_INTERNAL_d8bdc0b6_4_k_cu_70735e92_275874cuda3std6ranges3__45__cpo9iter_moveE
	.align		8
        /*0058*/ 	.dword	_ZN40_INTERNAL_d8bdc0b6_4_k_cu_70735e92_275874cute7productE
	.align		8
        /*0060*/ 	.dword	_ZN40_INTERNAL_d8bdc0b6_4_k_cu_70735e92_275874cute1_E
	.align		8
        /*0068*/ 	.dword	$str$22
	.align		8
        /*0070*/ 	.dword	$str$23


//--------------------- .text._ZN7cutlass13device_kernelINS_4gemm6kernel13GemmUniversalIN4cute5tupleIJiiiiEEENS1_10collective13CollectiveMmaINS1_34MainloopSm90TmaGmmaWarpSpecializedILi18ENS5_IJNS4_1CILi1EEESB_SB_EEENS1_35KernelTmaWarpSpecializedCooperativeEEENS5_IJNSA_ILi128EEENSA_ILi256EEENSA_ILi32EEEEEEaNS5_IJlSB_lEEEaSJ_NS4_8TiledMMAINS4_8MMA_AtomIJNS4_4SM904GMMA27MMA_64x256x32_S32S8S8_SS_TNEEEENS4_6LayoutINS5_IJNSA_ILi2EEESB_SB_EEENS5_IJSB_NSA_ILi0EEEST_EEEEENS5_IJNS4_10UnderscoreESW_SW_EEEEENS4_13SM90_TMA_LOADENS4_14ComposedLayoutINS4_7SwizzleILi1ELi4ELi3EEENS4_18smem_ptr_flag_bitsILi8EEENSQ_INS5_IJNSA_ILi8EEESH_EEENS5_IJSH_SB_EEEEEEEvNS4_8identityESZ_S19_vS1A_EENS_8epilogue10collective6detail29Sm90TmaWarpSpecializedAdapterINS1D_15DefaultEpilogueIaSJ_SJ_NS1C_6thread17LinearCombinationIaLi1EiiLNS1H_9ScaleType4KindE0ELNS_15FloatRoundStyleE2EaEENS1_15EpilogueDefaultEEEEEvvEEEEvNT_6ParamsE --------------------------
	.section	.text._ZN7cutlass13device_kernelINS_4gemm6kernel13GemmUniversalIN4cute5tupleIJiiiiEEENS1_10collective13CollectiveMmaINS1_34MainloopSm90TmaGmmaWarpSpecializedILi18ENS5_IJNS4_1CILi1EEESB_SB_EEENS1_35KernelTmaWarpSpecializedCooperativeEEENS5_IJNSA_ILi128EEENSA_ILi256EEENSA_ILi32EEEEEEaNS5_IJlSB_lEEEaSJ_NS4_8TiledMMAINS4_8MMA_AtomIJNS4_4SM904GMMA27MMA_64x256x32_S32S8S8_SS_TNEEEENS4_6LayoutINS5_IJNSA_ILi2EEESB_SB_EEENS5_IJSB_NSA_ILi0EEEST_EEEEENS5_IJNS4_10UnderscoreESW_SW_EEEEENS4_13SM90_TMA_LOADENS4_14ComposedLayoutINS4_7SwizzleILi1ELi4ELi3EEENS4_18smem_ptr_flag_bitsILi8EEENSQ_INS5_IJNSA_ILi8EEESH_EEENS5_IJSH_SB_EEEEEEEvNS4_8identityESZ_S19_vS1A_EENS_8epilogue10collective6detail29Sm90TmaWarpSpecializedAdapterINS1D_15DefaultEpilogueIaSJ_SJ_NS1C_6thread17LinearCombinationIaLi1EiiLNS1H_9ScaleType4KindE0ELNS_15FloatRoundStyleE2EaEENS1_15EpilogueDefaultEEEEEvvEEEEvNT_6ParamsE,"ax",@progbits
	.align	128
.text._ZN7cutlass13device_kernelINS_4gemm6kernel13GemmUniversalIN4cute5tupleIJiiiiEEENS1_10collective13CollectiveMmaINS1_34MainloopSm90TmaGmmaWarpSpecializedILi18ENS5_IJNS4_1CILi1EEESB_SB_EEENS1_35KernelTmaWarpSpecializedCooperativeEEENS5_IJNSA_ILi128EEENSA_ILi256EEENSA_ILi32EEEEEEaNS5_IJlSB_lEEEaSJ_NS4_8TiledMMAINS4_8MMA_AtomIJNS4_4SM904GMMA27MMA_64x256x32_S32S8S8_SS_TNEEEENS4_6LayoutINS5_IJNSA_ILi2EEESB_SB_EEENS5_IJSB_NSA_ILi0EEEST_EEEEENS5_IJNS4_10UnderscoreESW_SW_EEEEENS4_13SM90_TMA_LOADENS4_14ComposedLayoutINS4_7SwizzleILi1ELi4ELi3EEENS4_18smem_ptr_flag_bitsILi8EEENSQ_INS5_IJNSA_ILi8EEESH_EEENS5_IJSH_SB_EEEEEEEvNS4_8identityESZ_S19_vS1A_EENS_8epilogue10collective6detail29Sm90TmaWarpSpecializedAdapterINS1D_15DefaultEpilogueIaSJ_SJ_NS1C_6thread17LinearCombinationIaLi1EiiLNS1H_9ScaleType4KindE0ELNS_15FloatRoundStyleE2EaEENS1_15EpilogueDefaultEEEEEvvEEEEvNT_6ParamsE:
        .type           _ZN7cutlass13device_kernelINS_4gemm6kernel13GemmUniversalIN4cute5tupleIJiiiiEEENS1_10collective13CollectiveMmaINS1_34MainloopSm90TmaGmmaWarpSpecializedILi18ENS5_IJNS4_1CILi1EEESB_SB_EEENS1_35KernelTmaWarpSpecializedCooperativeEEENS5_IJNSA_ILi128EEENSA_ILi256EEENSA_ILi32EEEEEEaNS5_IJlSB_lEEEaSJ_NS4_8TiledMMAINS4_8MMA_AtomIJNS4_4SM904GMMA27MMA_64x256x32_S32S8S8_SS_TNEEEENS4_6LayoutINS5_IJNSA_ILi2EEESB_SB_EEENS5_IJSB_NSA_ILi0EEEST_EEEEENS5_IJNS4_10UnderscoreESW_SW_EEEEENS4_13SM90_TMA_LOADENS4_14ComposedLayoutINS4_7SwizzleILi1ELi4ELi3EEENS4_18smem_ptr_flag_bitsILi8EEENSQ_INS5_IJNSA_ILi8EEESH_EEENS5_IJSH_SB_EEEEEEEvNS4_8identityESZ_S19_vS1A_EENS_8epilogue10collective6detail29Sm90TmaWarpSpecializedAdapterINS1D_15DefaultEpilogueIaSJ_SJ_NS1C_6thread17LinearCombinationIaLi1EiiLNS1H_9ScaleType4KindE0ELNS_15FloatRoundStyleE2EaEENS1_15EpilogueDefaultEEEEEvvEEEEvNT_6ParamsE,@function
        .size           _ZN7cutlass13device_kernelINS_4gemm6kernel13GemmUniversalIN4cute5tupleIJiiiiEEENS1_10collective13CollectiveMmaINS1_34MainloopSm90TmaGmmaWarpSpecializedILi18ENS5_IJNS4_1CILi1EEESB_SB_EEENS1_35KernelTmaWarpSpecializedCooperativeEEENS5_IJNSA_ILi128EEENSA_ILi256EEENSA_ILi32EEEEEEaNS5_IJlSB_lEEEaSJ_NS4_8TiledMMAINS4_8MMA_AtomIJNS4_4SM904GMMA27MMA_64x256x32_S32S8S8_SS_TNEEEENS4_6LayoutINS5_IJNSA_ILi2EEESB_SB_EEENS5_IJSB_NSA_ILi0EEEST_EEEEENS5_IJNS4_10UnderscoreESW_SW_EEEEENS4_13SM90_TMA_LOADENS4_14ComposedLayoutINS4_7SwizzleILi1ELi4ELi3EEENS4_18smem_ptr_flag_bitsILi8EEENSQ_INS5_IJNSA_ILi8EEESH_EEENS5_IJSH_SB_EEEEEEEvNS4_8identityESZ_S19_vS1A_EENS_8epilogue10collective6detail29Sm90TmaWarpSpecializedAdapterINS1D_15DefaultEpilogueIaSJ_SJ_NS1C_6thread17LinearCombinationIaLi1EiiLNS1H_9ScaleType4KindE0ELNS_15FloatRoundStyleE2EaEENS1_15EpilogueDefaultEEEEEvvEEEEvNT_6ParamsE,(.L_x_355 - _ZN7cutlass13device_kernelINS_4gemm6kernel13GemmUniversalIN4cute5tupleIJiiiiEEENS1_10collective13CollectiveMmaINS1_34MainloopSm90TmaGmmaWarpSpecializedILi18ENS5_IJNS4_1CILi1EEESB_SB_EEENS1_35KernelTmaWarpSpecializedCooperativeEEENS5_IJNSA_ILi128EEENSA_ILi256EEENSA_ILi32EEEEEEaNS5_IJlSB_lEEEaSJ_NS4_8TiledMMAINS4_8MMA_AtomIJNS4_4SM904GMMA27MMA_64x256x32_S32S8S8_SS_TNEEEENS4_6LayoutINS5_IJNSA_ILi2EEESB_SB_EEENS5_IJSB_NSA_ILi0EEEST_EEEEENS5_IJNS4_10UnderscoreESW_SW_EEEEENS4_13SM90_TMA_LOADENS4_14ComposedLayoutINS4_7SwizzleILi1ELi4ELi3EEENS4_18smem_ptr_flag_bitsILi8EEENSQ_INS5_IJNSA_ILi8EEESH_EEENS5_IJSH_SB_EEEEEEEvNS4_8identityESZ_S19_vS1A_EENS_8epilogue10collective6detail29Sm90TmaWarpSpecializedAdapterINS1D_15DefaultEpilogueIaSJ_SJ_NS1C_6thread17LinearCombinationIaLi1EiiLNS1H_9ScaleType4KindE0ELNS_15FloatRoundStyleE2EaEENS1_15EpilogueDefaultEEEEEvvEEEEvNT_6ParamsE)
        .other          _ZN7cutlass13device_kernelINS_4gemm6kernel13GemmUniversalIN4cute5tupleIJiiiiEEENS1_10collective13CollectiveMmaINS1_34MainloopSm90TmaGmmaWarpSpecializedILi18ENS5_IJNS4_1CILi1EEESB_SB_EEENS1_35KernelTmaWarpSpecializedCooperativeEEENS5_IJNSA_ILi128EEENSA_ILi256EEENSA_ILi32EEEEEEaNS5_IJlSB_lEEEaSJ_NS4_8TiledMMAINS4_8MMA_AtomIJNS4_4SM904GMMA27MMA_64x256x32_S32S8S8_SS_TNEEEENS4_6LayoutINS5_IJNSA_ILi2EEESB_SB_EEENS5_IJSB_NSA_ILi0EEEST_EEEEENS5_IJNS4_10UnderscoreESW_SW_EEEEENS4_13SM90_TMA_LOADENS4_14ComposedLayoutINS4_7SwizzleILi1ELi4ELi3EEENS4_18smem_ptr_flag_bitsILi8EEENSQ_INS5_IJNSA_ILi8EEESH_EEENS5_IJSH_SB_EEEEEEEvNS4_8identityESZ_S19_vS1A_EENS_8epilogue10collective6detail29Sm90TmaWarpSpecializedAdapterINS1D_15DefaultEpilogueIaSJ_SJ_NS1C_6thread17LinearCombinationIaLi1EiiLNS1H_9ScaleType4KindE0ELNS_15FloatRoundStyleE2EaEENS1_15EpilogueDefaultEEEEEvvEEEEvNT_6ParamsE,@"STO_CUDA_ENTRY STV_DEFAULT"
_ZN7cutlass13device_kernelINS_4gemm6kernel13GemmUniversalIN4cute5tupleIJiiiiEEENS1_10collective13CollectiveMmaINS1_34MainloopSm90TmaGmmaWarpSpecializedILi18ENS5_IJNS4_1CILi1EEESB_SB_EEENS1_35KernelTmaWarpSpecializedCooperativeEEENS5_IJNSA_ILi128EEENSA_ILi256EEENSA_ILi32EEEEEEaNS5_IJlSB_lEEEaSJ_NS4_8TiledMMAINS4_8MMA_AtomIJNS4_4SM904GMMA27MMA_64x256x32_S32S8S8_SS_TNEEEENS4_6LayoutINS5_IJNSA_ILi2EEESB_SB_EEENS5_IJSB_NSA_ILi0EEEST_EEEEENS5_IJNS4_10UnderscoreESW_SW_EEEEENS4_13SM90_TMA_LOADENS4_14ComposedLayoutINS4_7SwizzleILi1ELi4ELi3EEENS4_18smem_ptr_flag_bitsILi8EEENSQ_INS5_IJNSA_ILi8EEESH_EEENS5_IJSH_SB_EEEEEEEvNS4_8identityESZ_S19_vS1A_EENS_8epilogue10collective6detail29Sm90TmaWarpSpecializedAdapterINS1D_15DefaultEpilogueIaSJ_SJ_NS1C_6thread17LinearCombinationIaLi1EiiLNS1H_9ScaleType4KindE0ELNS_15FloatRoundStyleE2EaEENS1_15EpilogueDefaultEEEEEvvEEEEvNT_6ParamsE:
[----:B------:R-:W0:Y:S01]  /*0000*/  LDC R1, c[0x0][0x28] ;  /* 0x00000a00ff017b82 */ /* 0x000e220000000800 */
[----:B------:R-:W1:Y:S01]  /*0010*/  S2R R18, SR_TID.X ;  /* 0x0000000000127919 */ /* 0x000e620000002100 */
[----:B------:R-:W-:Y:S01]  /*0020*/  ELECT P0, URZ, PT ;  /* 0x00000000003f782f */ /* 0x000fe20003800000 */
[----:B------:R-:W-:Y:S01]  /*0030*/  BSSY B0, `(.L_x_0) ;  /* 0x000000f000007945 */ /* 0x000fe20003800000 */
[--C-:B-1----:R-:W-:Y:S02]  /*0040*/  SHF.R.U32.HI R0, RZ, 0x5, R18.reuse ;  /* 0x00000005ff007819 */ /* 0x102fe40000011612 */
[----:B------:R-:W-:-:S03]  /*0050*/  SHF.R.U32.HI R2, RZ, 0x7, R18 ;  /* 0x00000007ff027819 */ /* 0x000fc60000011612 */
[----:B------:R-:W1:Y:S04]  /*0060*/  SHFL.IDX PT, R5, R0, RZ, 0x1f ;  /* 0x00001fff00057589 */ /* 0x000e6800000e0000 */
[----:B------:R2:W3:Y:S01]  /*0070*/  SHFL.IDX PT, R8, R2, RZ, 0x1f ;  /* 0x00001fff02087589 */ /* 0x0004e200000e0000 */
[----:B-1----:R-:W-:-:S13]  /*0080*/  ISETP.NE.OR P0, PT, R5, RZ, !P0 ;  /* 0x000000ff0500720c */ /* 0x002fda0004705670 */
[----:B0-23--:R-:W-:Y:S05]  /*0090*/  @P0 BRA `(.L_x_1) ;  /* 0x0000000000200947 */ /* 0x00dfea0003800000 */
[----:B------:R-:W-:Y:S02]  /*00a0*/  ULDC.64 UR4, c[0x0][0x198] ;  /* 0x0000660000047ab9 */ /* 0x000fe40000000a00 */
[----:B------:R-:W-:Y:S02]  /*00b0*/  UIADD3 UR6, UP0, UR4, 0xf0, URZ ;  /* 0x000000f004067890 */ /* 0x000fe4000ff1e03f */
[----:B------:R-:W-:Y:S02]  /*00c0*/  UIADD3 UR4, UP1, UR4, 0x1f0, URZ ;  /* 0x000001f004047890 */ /* 0x000fe4000ff3e03f */
[----:B------:R-:W-:Y:S02]  /*00d0*/  UIADD3.X UR7, URZ, UR5, URZ, UP0, !UPT ;  /* 0x000000053f077290 */ /* 0x000fe400087fe43f */
[----:B------:R-:W-:-:S07]  /*00e0*/  UIADD3.X UR5, URZ, UR5, URZ, UP1, !UPT ;  /* 0x000000053f057290 */ /* 0x000fce0008ffe43f */
[----:B------:R0:W-:Y:S02]  /*00f0*/  UTMACCTL.PF [UR6] ;  /* 0x00000000060079b9 */ /* 0x0001e40008040000 */
[----:B------:R0:W-:Y:S02]  /*0100*/  UTMACCTL.PF [UR4] ;  /* 0x00000000040079b9 */ /* 0x0001e40008040000 */
[----:B0-----:R-:W-:Y:S01]  /*0110*/  NOP ;  /* 0x0000000000007918 */ /* 0x001fe20000000000 */
.L_x_1:
[----:B------:R-:W-:Y:S05]  /*0120*/  BSYNC B0 ;  /* 0x0000000000007941 */ /* 0x000fea0003800000 */
.L_x_0:
[----:B------:R-:W0:Y:S02]  /*0130*/  SHFL.IDX PT, R2, R0, RZ, 0x1f ;  /* 0x00001fff00027589 */ /* 0x000e2400000e0000 */
[----:B0-----:R-:W-:-:S13]  /*0140*/  ISETP.NE.AND P0, PT, R2, RZ, PT ;  /* 0x000000ff0200720c */ /* 0x001fda0003f05270 */
[----:B------:R-:W-:Y:S05]  /*0150*/  @P0 BRA `(.L_x_2) ;  /* 0x0000000000d40947 */ /* 0x000fea0003800000 */
[----:B------:R-:W-:Y:S01]  /*0160*/  ELECT P0, URZ, PT ;  /* 0x00000000003f782f */ /* 0x000fe20003800000 */
[----:B------:R-:W-:-:S12]  /*0170*/  BSSY B0, `(.L_x_2) ;  /* 0x0000033000007945 */ /* 0x000fd80003800000 */
[----:B------:R-:W-:Y:S05]  /*0180*/  @!P0 BRA `(.L_x_3) ;  /* 0x0000000000c48947 */ /* 0x000fea0003800000 */
[----:B------:R-:W0:Y:S01]  /*0190*/  S2UR UR8, SR_CgaCtaId ;  /* 0x00000000000879c3 */ /* 0x000e220000008800 */
[----:B------:R-:W-:Y:S01]  /*01a0*/  UMOV UR4, 0x400 ;  /* 0x0000040000047882 */ /* 0x000fe20000000000 */
[----:B------:R-:W-:Y:S01]  /*01b0*/  UMOV UR5, 0x1 ;  /* 0x0000000100057882 */ /* 0x000fe20000000000 */
[----:B------:R-:W-:Y:S02]  /*01c0*/  UMOV UR6, 0x100 ;  /* 0x0000010000067882 */ /* 0x000fe40000000000 */
[----:B------:R-:W-:-:S04]  /*01d0*/  UIADD3 UR6, -UR6, 0x100000, URZ ;  /* 0x0010000006067890 */ /* 0x000fc8000fffe13f */
[----:B------:R-:W-:Y:S02]  /*01e0*/  USHF.L.U32 UR7, UR6, 0xb, URZ ;  /* 0x0000000b06077899 */ /* 0x000fe4000800063f */
[----:B------:R-:W-:Y:S02]  /*01f0*/  USHF.L.U32 UR6, UR6, 0x1, URZ ;  /* 0x0000000106067899 */ /* 0x000fe4000800063f */
[----:B0-----:R-:W-:Y:S02]  /*0200*/  ULEA UR8, UR8, UR4, 0x18 ;  /* 0x0000000408087291 */ /* 0x001fe4000f8ec03f */
[----:B------:R-:W-:-:S04]  /*0210*/  UIADD3 UR4, -UR5, 0x100000, URZ ;  /* 0x0010000005047890 */ /* 0x000fc8000fffe13f */
[----:B------:R-:W-:Y:S02]  /*0220*/  USHF.L.U32 UR5, UR4, 0xb, URZ ;  /* 0x0000000b04057899 */ /* 0x000fe4000800063f */
[----:B------:R-:W-:Y:S01]  /*0230*/  USHF.L.U32 UR4, UR4, 0x1, URZ ;  /* 0x0000000104047899 */ /* 0x000fe2000800063f */
[----:B------:R-:W0:Y:S11]  /*0240*/  FENCE.VIEW.ASYNC.S ;  /* 0x00000000000073c6 */ /* 0x000e360000000000 */
[----:B0-----:R0:W1:Y:S01]  /*0250*/  SYNCS.EXCH.64 URZ, [UR8], UR4 ;  /* 0x00000004083f75b2 */ /* 0x0010620008000100 */
[----:B------:R0:W2:Y:S01]  /*0260*/  SYNCS.EXCH.64 URZ, [UR8+0x90], UR6 ;  /* 0x00009006083f75b2 */ /* 0x0000a20008000100 */
[----:B------:R0:W3:Y:S01]  /*0270*/  SYNCS.EXCH.64 URZ, [UR8+0x8], UR4 ;  /* 0x00000804083f75b2 */ /* 0x0000e20008000100 */
[----:B------:R0:W4:Y:S01]  /*0280*/  SYNCS.EXCH.64 URZ, [UR8+0x98], UR6 ;  /* 0x00009806083f75b2 */ /* 0x0001220008000100 */
[----:B------:R0:W0:Y:S01]  /*0290*/  SYNCS.EXCH.64 URZ, [UR8+0x10], UR4 ;  /* 0x00001004083f75b2 */ /* 0x0000220008000100 */
        /* <DEDUP_REMOVED lines=31> */
[----:B-1234-:R-:W-:Y:S01]  /*0490*/  NOP ;  /* 0x0000000000007918 */ /* 0x01efe20000000000 */
.L_x_3:
[----:B0-----:R-:W-:Y:S05]  /*04a0*/  BSYNC B0 ;  /* 0x0000000000007941 */ /* 0x001fea0003800000 */
.L_x_2:
[----:B------:R-:W0:Y:S01]  /*04b0*/  SHFL.IDX PT, R0, R0, RZ, 0x1f ;  /* 0x00001fff00007589 */ /* 0x000e2200000e0000 */
[----:B------:R-:W-:Y:S01]  /*04c0*/  ELECT P0, URZ, PT ;  /* 0x00000000003f782f */ /* 0x000fe20003800000 */
[----:B------:R-:W1:Y:S01]  /*04d0*/  LDC R2, c[0x0][0x65c] ;  /* 0x00019700ff027b82 */ /* 0x000e620000000800 */
[----:B------:R-:W-:Y:S01]  /*04e0*/  SHF.R.S32.HI R6, RZ, 0x1f, R5 ;  /* 0x0000001fff067819 */ /* 0x000fe20000011405 */
[----:B------:R-:W2:Y:S01]  /*04f0*/  S2R R3, SR_CTAID.Y ;  /* 0x0000000000037919 */ /* 0x000ea20000002600 */
[----:B------:R-:W-:Y:S01]  /*0500*/  UMOV UR4, 0x20 ;  /* 0x0000002000047882 */ /* 0x000fe20000000000 */
[----:B------:R-:W-:Y:S01]  /*0510*/  ISETP.NE.AND P2, PT, R8, RZ, PT ;  /* 0x000000ff0800720c */ /* 0x000fe20003f45270 */
[----:B------:R-:W-:Y:S01]  /*0520*/  NOP ;  /* 0x0000000000007918 */ /* 0x000fe20000000000 */
[----:B------:R-:W3:Y:S01]  /*0530*/  S2R R4, SR_CTAID.X ;  /* 0x0000000000047919 */ /* 0x000ee20000002500 */
[----:B------:R-:W-:Y:S01]  /*0540*/  LEA.HI R6, R6, R5, RZ, 0x2 ;  /* 0x0000000506067211 */ /* 0x000fe200078f10ff */
[----:B------:R-:W-:Y:S01]  /*0550*/  NOP ;  /* 0x0000000000007918 */ /* 0x000fe20000000000 */
[----:B0-----:R-:W-:-:S02]  /*0560*/  ISETP.NE.OR P0, PT, R0, RZ, !P0 ;  /* 0x000000ff0000720c */ /* 0x001fc40004705670 */
[----:B-1----:R-:W-:-:S04]  /*0570*/  ISETP.NE.AND P3, PT, R2, 0x1, PT ;  /* 0x000000010200780c */ /* 0x002fc80003f65270 */
[----:B------:R-:W-:Y:S02]  /*0580*/  P2R R0, PR, RZ, 0x8 ;  /* 0x00000008ff007803 */ /* 0x000fe40000000000 */
[----:B------:R-:W-:-:S05]  /*0590*/  LOP3.LUT R0, R6, 0xfffffffc, RZ, 0xc0, !PT ;  /* 0xfffffffc06007812 */ /* 0x000fca00078ec0ff */
[----:B------:R-:W-:Y:S01]  /*05a0*/  VOTEU.ALL UP0, P0 ;  /* 0x00000000003f7886 */ /* 0x000fe20000000000 */
[----:B------:R-:W-:Y:S01]  /*05b0*/  IMAD.IADD R0, R5, 0x1, -R0 ;  /* 0x0000000105007824 */ /* 0x000fe200078e0a00 */
[----:B------:R-:W3:Y:S01]  /*05c0*/  @P3 LDC R17, c[0x0][0x10] ;  /* 0x00000400ff113b82 */ /* 0x000ee20000000800 */
[----:B------:R-:W-:Y:S01]  /*05d0*/  VOTEU.ALL UP1, P0 ;  /* 0x00000000003f7886 */ /* 0x000fe20000020000 */
[----:B--2---:R-:W-:Y:S01]  /*05e0*/  @P3 IMAD.MOV.U32 R6, RZ, RZ, R3 ;  /* 0x000000ffff063224 */ /* 0x004fe200078e0003 */
[----:B------:R-:W-:Y:S01]  /*05f0*/  @!UP0 UMOV UR6, 0x400 ;  /* 0x0000040000068882 */ /* 0x000fe20000000000 */
[----:B------:R-:W-:-:S04]  /*0600*/  @!UP0 UIADD3 UR4, -UR4, 0x100000, URZ ;  /* 0x0010000004048890 */ /* 0x000fc8000fffe13f */
[----:B------:R-:W-:Y:S02]  /*0610*/  @!UP0 USHF.L.U32 UR5, UR4, 0xb, URZ ;  /* 0x0000000b04058899 */ /* 0x000fe4000800063f */
[----:B------:R-:W-:Y:S01]  /*0620*/  @!UP0 USHF.L.U32 UR4, UR4, 0x1, URZ ;  /* 0x0000000104048899 */ /* 0x000fe2000800063f */
[----:B------:R-:W-:Y:S02]  /*0630*/  @P3 IMAD.MOV.U32 R7, RZ, RZ, RZ ;  /* 0x000000ffff073224 */ /* 0x000fe400078e00ff */
[----:B------:R-:W-:Y:S01]  /*0640*/  IMAD.MOV.U32 R5, RZ, RZ, RZ ;  /* 0x000000ffff057224 */ /* 0x000fe200078e00ff */
[----:B------:R-:W0:Y:S01]  /*0650*/  @!UP0 S2UR UR7, SR_CgaCtaId ;  /* 0x00000000000789c3 */ /* 0x000e220000008800 */
[----:B------:R-:W-:-:S07]  /*0660*/  @P3 IMAD.MOV.U32 R11, RZ, RZ, RZ ;  /* 0x000000ffff0b3224 */ /* 0x000fce00078e00ff */
[----:B------:R-:W1:Y:S01]  /*0670*/  @!P3 LDC R9, c[0x0][0xc] ;  /* 0x00000300ff09bb82 */ /* 0x000e620000000800 */
[----:B---3--:R-:W-:-:S04]  /*0680*/  @P3 IMAD.WIDE.U32 R16, R4, R17, R6 ;  /* 0x0000001104103225 */ /* 0x008fc800078e0006 */
[----:B------:R-:W-:Y:S01]  /*0690*/  @P3 IMAD.IADD R17, R17, 0x1, R11 ;  /* 0x0000000111113824 */ /* 0x000fe200078e020b */
[----:B0-----:R-:W-:Y:S01]  /*06a0*/  @!UP0 ULEA UR6, UR7, UR6, 0x18 ;  /* 0x0000000607068291 */ /* 0x001fe2000f8ec03f */
[----:B------:R-:W-:Y:S01]  /*06b0*/  VOTEU.ALL UP0, P0 ;  /* 0x00000000003f7886 */ /* 0x000fe20000000000 */
[----:B------:R-:W-:-:S04]  /*06c0*/  ISETP.NE.AND P0, PT, R0, 0x3, PT ;  /* 0x000000030000780c */ /* 0x000fc80003f05270 */
[----:B------:R-:W-:Y:S01]  /*06d0*/  ISETP.EQ.OR P0, PT, R0, RZ, !P0 ;  /* 0x000000ff0000720c */ /* 0x000fe20004702670 */
[----:B-1----:R-:W-:-:S03]  /*06e0*/  @!P3 IMAD.WIDE.U32 R6, R9, R3, R4 ;  /* 0x000000030906b225 */ /* 0x002fc600078e0004 */
[C---:B------:R-:W-:Y:S01]  /*06f0*/  ISETP.EQ.AND P0, PT, R8.reuse, RZ, P0 ;  /* 0x000000ff0800720c */ /* 0x040fe20000702270 */
[----:B------:R-:W-:Y:S01]  /*0700*/  VIADD R8, R8, 0xffffffff ;  /* 0xffffffff08087836 */ /* 0x000fe20000000000 */
[----:B------:R-:W0:Y:S02]  /*0710*/  FENCE.VIEW.ASYNC.S ;  /* 0x00000000000073c6 */ /* 0x000e240000000000 */
[----:B0-----:R0:W1:Y:S01]  /*0720*/  @!UP0 SYNCS.EXCH.64 URZ, [UR6+0x130], UR4 ;  /* 0x00013004063f85b2 */ /* 0x0010620008000100 */
[----:B------:R-:W-:Y:S01]  /*0730*/  @!P3 IMAD.MOV.U32 R16, RZ, RZ, R6 ;  /* 0x000000ffff10b224 */ /* 0x000fe200078e0006 */
[----:B------:R-:W-:Y:S01]  /*0740*/  SEL R19, RZ, 0x1, !P0 ;  /* 0x00000001ff137807 */ /* 0x000fe20004000000 */
[----:B------:R-:W-:Y:S01]  /*0750*/  @!P3 IMAD.MOV.U32 R17, RZ, RZ, R7 ;  /* 0x000000ffff11b224 */ /* 0x000fe200078e0007 */
[----:B------:R-:W-:-:S04]  /*0760*/  ISETP.GE.U32.AND P1, PT, R8, 0x2, PT ;  /* 0x000000020800780c */ /* 0x000fc80003f26070 */
[----:B------:R-:W-:Y:S01]  /*0770*/  SEL R19, R19, 0x2, P1 ;  /* 0x0000000213137807 */ /* 0x000fe20000800000 */
[----:B------:R0:W1:Y:S01]  /*0780*/  @!UP1 SYNCS.EXCH.64 URZ, [UR6+0x138], UR4 ;  /* 0x00013804063f95b2 */ /* 0x0000620008000100 */
[----:B------:R-:W-:Y:S01]  /*0790*/  NOP ;  /* 0x0000000000007918 */ /* 0x000fe20000000000 */
[----:B-1----:R-:W-:Y:S06]  /*07a0*/  BAR.SYNC.DEFER_BLOCKING 0x0 ;  /* 0x0000000000007b1d */ /* 0x002fec0000010000 */
[----:B------:R-:W-:Y:S05]  /*07b0*/  @!P2 BRA `(.L_x_4) ;  /* 0x0000007c007ca947 */ /* 0x000fea0003800000 */
[----:B------:R-:W-:-:S13]  /*07c0*/  ISETP.GT.U32.AND P0, PT, R8, 0x1, PT ;  /* 0x000000010800780c */ /* 0x000fda0003f04070 */
[----:B0-----:R-:W-:Y:S05]  /*07d0*/  @P0 EXIT ;  /* 0x000000000000094d */ /* 0x001fea0003800000 */
[----:B------:R-:W-:Y:S01]  /*07e0*/  ULDC.64 UR4, c[0x0][0x650] ;  /* 0x0001940000047ab9 */ /* 0x000fe20000000a00 */
[----:B------:R-:W-:Y:S01]  /*07f0*/  PRMT R0, RZ, 0x7610, R0 ;  /* 0x00007610ff007816 */ /* 0x000fe20000000000 */
[----:B------:R-:W-:Y:S01]  /*0800*/  IMAD.MOV.U32 R152, RZ, RZ, -0x1 ;  /* 0xffffffffff987424 */ /* 0x000fe200078e00ff */
[----:B------:R-:W-:Y:S01]  /*0810*/  ISETP.GE.U32.AND P0, PT, R16, UR4, PT ;  /* 0x0000000410007c0c */ /* 0x000fe2000bf06070 */
[----:B------:R-:W-:Y:S02]  /*0820*/  IMAD.MOV.U32 R23, RZ, RZ, -0x1 ;  /* 0xffffffffff177424 */ /* 0x000fe400078e00ff */
[----:B------:R-:W-:Y:S01]  /*0830*/  IMAD.MOV.U32 R22, RZ, RZ, -0x1 ;  /* 0xffffffffff167424 */ /* 0x000fe200078e00ff */
[----:B------:R-:W-:-:S13]  /*0840*/  ISETP.GE.U32.AND.EX P0, PT, R17, UR5, PT, P0 ;  /* 0x0000000511007c0c */ /* 0x000fda000bf06100 */
[----:B------:R-:W-:Y:S05]  /*0850*/  @P0 BRA `(.L_x_5) ;  /* 0x0000000400580947 */ /* 0x000fea0003800000 */
[----:B------:R-:W0:Y:S01]  /*0860*/  LDC.64 R14, c[0x0][0x628] ;  /* 0x00018a00ff0e7b82 */ /* 0x000e220000000a00 */
[----:B------:R-:W-:Y:S02]  /*0870*/  IMAD.MOV.U32 R6, RZ, RZ, R16 ;  /* 0x000000ffff067224 */ /* 0x000fe400078e0010 */
[----:B------:R-:W-:-:S05]  /*0880*/  IMAD.MOV.U32 R7, RZ, RZ, R17 ;  /* 0x000000ffff077224 */ /* 0x000fca00078e0011 */
[----:B------:R-:W1:Y:S08]  /*0890*/  LDC R0, c[0x0][0x630] ;  /* 0x00018c00ff007b82 */ /* 0x000e700000000800 */
[----:B------:R-:W2:Y:S01]  /*08a0*/  LDC.64 R20, c[0x0][0x620] ;  /* 0x00018800ff147b82 */ /* 0x000ea20000000a00 */
[----:B0-----:R-:W-:-:S04]  /*08b0*/  ISETP.NE.U32.AND P0, PT, R14, RZ, PT ;  /* 0x000000ff0e00720c */ /* 0x001fc80003f05070 */
[----:B------:R-:W-:-:S13]  /*08c0*/  ISETP.NE.AND.EX P0, PT, R15, RZ, PT, P0 ;  /* 0x000000ff0f00720c */ /* 0x000fda0003f05300 */
[----:B-12---:R-:W-:Y:S05]  /*08d0*/  @!P0 BRA `(.L_x_6) ;  /* 0x0000000000288947 */ /* 0x006fea0003800000 */
[----:B------:R-:W0:Y:S02]  /*08e0*/  LDC R11, c[0x0][0x634] ;  /* 0x00018d00ff0b7b82 */ /* 0x000e240000000800 */
[----:B0-----:R-:W-:-:S05]  /*08f0*/  IADD3 R11, P0, R16, R11, RZ ;  /* 0x0000000b100b7210 */ /* 0x001fca0007f1e0ff */
[----:B------:R-:W-:-:S04]  /*0900*/  IMAD.X R13, RZ, RZ, R17, P0 ;  /* 0x000000ffff0d7224 */ /* 0x000fc800000e0611 */
[----:B------:R-:W-:-:S04]  /*0910*/  IMAD.WIDE.U32 R6, R13, R14, RZ ;  /* 0x0000000e0d067225 */ /* 0x000fc800078e00ff */
[----:B------:R-:W-:-:S04]  /*0920*/  IMAD.WIDE.U32 R8, P0, R11, R15, R6 ;  /* 0x0000000f0b087225 */ /* 0x000fc80007800006 */
[----:B------:R-:W-:-:S04]  /*0930*/  IMAD.WIDE.U32 R6, R11, R14, RZ ;  /* 0x0000000e0b067225 */ /* 0x000fc800078e00ff */
[----:B------:R-:W-:Y:S01]  /*0940*/  IMAD.X R11, RZ, RZ, RZ, P0 ;  /* 0x000000ffff0b7224 */ /* 0x000fe200000e06ff */
[----:B------:R-:W-:Y:S01]  /*0950*/  IADD3 RZ, P0, R7, R8, RZ ;  /* 0x0000000807ff7210 */ /* 0x000fe20007f1e0ff */
[----:B------:R-:W-:-:S04]  /*0960*/  IMAD.MOV.U32 R10, RZ, RZ, R9 ;  /* 0x000000ffff0a7224 */ /* 0x000fc800078e0009 */
[----:B------:R-:W-:-:S08]  /*0970*/  IMAD.WIDE.U32.X R6, R13, R15, R10, P0 ;  /* 0x0000000f0d067225 */ /* 0x000fd000000e040a */
.L_x_6:
[-CC-:B------:R-:W-:Y:S01]  /*0980*/  SHF.R.U64 R25, R6, R0.reuse, R7.reuse ;  /* 0x0000000006197219 */ /* 0x180fe20000001207 */
[----:B------:R-:W0:Y:S01]  /*0990*/  LDC R10, c[0x0][0x618] ;  /* 0x00018600ff0a7b82 */ /* 0x000e220000000800 */
[----:B------:R-:W-:Y:S01]  /*09a0*/  SHF.R.U32.HI R5, RZ, R0, R7 ;  /* 0x00000000ff057219 */ /* 0x000fe20000011607 */
[----:B------:R-:W-:Y:S01]  /*09b0*/  ULDC UR4, c[0x0][0x150] ;  /* 0x0000540000047ab9 */ /* 0x000fe20000000800 */
[----:B------:R-:W-:Y:S02]  /*09c0*/  IADD3 R9, P0, RZ, -R25, RZ ;  /* 0x80000019ff097210 */ /* 0x000fe40007f1e0ff */
[----:B------:R-:W-:-:S03]  /*09d0*/  I2FP.F32.U32 R0, R4 ;  /* 0x0000000400007245 */ /* 0x000fc60000201000 */
[----:B------:R-:W1:Y:S01]  /*09e0*/  LDC.64 R26, c[0x0][0x640] ;  /* 0x00019000ff1a7b82 */ /* 0x000e620000000a00 */
[----:B------:R-:W-:Y:S02]  /*09f0*/  IMAD.X R11, RZ, RZ, ~R5, P0 ;  /* 0x000000ffff0b7224 */ /* 0x000fe400000e0e05 */
[----:B------:R-:W-:Y:S01]  /*0a00*/  FMUL R0, R0, UR4 ;  /* 0x0000000400007c20 */ /* 0x000fe20008400000 */
[----:B------:R-:W-:Y:S01]  /*0a10*/  IMAD.WIDE.U32 R6, R9, R20, R16 ;  /* 0x0000001409067225 */ /* 0x000fe200078e0010 */
[----:B------:R-:W-:-:S03]  /*0a20*/  ULDC UR4, c[0x0][0x154] ;  /* 0x0000550000047ab9 */ /* 0x000fc60000000800 */
[----:B------:R-:W-:Y:S01]  /*0a30*/  IMAD R8, R11, R20, RZ ;  /* 0x000000140b087224 */ /* 0x000fe200078e02ff */
[----:B------:R-:W2:Y:S01]  /*0a40*/  LDC R5, c[0x0][0x144] ;  /* 0x00005100ff057b82 */ /* 0x000ea20000000800 */
[----:B------:R-:W3:Y:S02]  /*0a50*/  F2I.U32.TRUNC.NTZ R0, R0 ;  /* 0x0000000000007305 */ /* 0x000ee4000020f000 */
[----:B------:R-:W-:-:S04]  /*0a60*/  IMAD R9, R9, R21, R8 ;  /* 0x0000001509097224 */ /* 0x000fc800078e0208 */
[----:B------:R-:W-:Y:S01]  /*0a70*/  IMAD.IADD R7, R7, 0x1, R9 ;  /* 0x0000000107077824 */ /* 0x000fe200078e0209 */
[----:B------:R-:W4:Y:S01]  /*0a80*/  LDC R12, c[0x0][0x608] ;  /* 0x00018200ff0c7b82 */ /* 0x000f220000000800 */
[----:B------:R-:W-:-:S03]  /*0a90*/  IMAD.MOV.U32 R9, RZ, RZ, -0x1 ;  /* 0xffffffffff097424 */ /* 0x000fc600078e00ff */
[-CC-:B0-----:R-:W-:Y:S02]  /*0aa0*/  SHF.R.U64 R20, R6, R10.reuse, R7.reuse ;  /* 0x0000000a06147219 */ /* 0x181fe40000001207 */
[----:B------:R-:W-:Y:S02]  /*0ab0*/  I2FP.F32.U32 R6, R3 ;  /* 0x0000000300067245 */ /* 0x000fe40000201000 */
[----:B------:R-:W0:Y:S01]  /*0ac0*/  LDC R24, c[0x0][0x658] ;  /* 0x00019600ff187b82 */ /* 0x000e220000000800 */
[----:B-1----:R-:W-:Y:S01]  /*0ad0*/  ISETP.NE.U32.AND P0, PT, R26, RZ, PT ;  /* 0x000000ff1a00720c */ /* 0x002fe20003f05070 */
[----:B---3--:R-:W-:Y:S01]  /*0ae0*/  IMAD.MOV R8, RZ, RZ, -R0 ;  /* 0x000000ffff087224 */ /* 0x008fe200078e0a00 */
[----:B------:R-:W-:Y:S01]  /*0af0*/  SHF.R.U32.HI R7, RZ, R10, R7 ;  /* 0x0000000aff077219 */ /* 0x000fe20000011607 */
[----:B------:R-:W-:Y:S01]  /*0b00*/  FMUL R6, R6, UR4 ;  /* 0x0000000406067c20 */ /* 0x000fe20008400000 */
[----:B------:R-:W-:-:S03]  /*0b10*/  ISETP.NE.AND.EX P0, PT, R27, RZ, PT, P0 ;  /* 0x000000ff1b00720c */ /* 0x000fc60003f05300 */
[----:B------:R-:W1:Y:S01]  /*0b20*/  LDC R14, c[0x0][0x148] ;  /* 0x00005200ff0e7b82 */ /* 0x000e620000000800 */
[----:B--2---:R-:W-:-:S07]  /*0b30*/  IMAD R0, R5, R8, R4 ;  /* 0x0000000805007224 */ /* 0x004fce00078e0204 */
[----:B------:R-:W2:Y:S01]  /*0b40*/  LDC R22, c[0x0][0x600] ;  /* 0x00018000ff167b82 */ /* 0x000ea20000000800 */
[-CC-:B----4-:R-:W-:Y:S02]  /*0b50*/  SHF.R.U64 R28, R20, R12.reuse, R7.reuse ;  /* 0x0000000c141c7219 */ /* 0x190fe40000001207 */
[----:B------:R-:W-:Y:S01]  /*0b60*/  SHF.R.U32.HI R5, RZ, R12, R7 ;  /* 0x0000000cff057219 */ /* 0x000fe20000011607 */
[----:B------:R-:W-:Y:S01]  /*0b70*/  IMAD.MOV.U32 R7, RZ, RZ, 0x1 ;  /* 0x00000001ff077424 */ /* 0x000fe200078e00ff */
[----:B------:R3:W4:Y:S03]  /*0b80*/  F2I.U32.TRUNC.NTZ R12, R6 ;  /* 0x00000006000c7305 */ /* 0x000726000020f000 */
[----:B------:R-:W1:Y:S01]  /*0b90*/  LDC R15, c[0x0][0x648] ;  /* 0x00019200ff0f7b82 */ /* 0x000e620000000800 */
[-C--:B0-----:R-:W-:Y:S02]  /*0ba0*/  SHF.L.U32 R4, R9, R24.reuse, RZ ;  /* 0x0000001809047219 */ /* 0x081fe400000006ff */
[----:B------:R-:W-:-:S02]  /*0bb0*/  SHF.R.U64 R30, R28, R24, R5 ;  /* 0x000000181c1e7219 */ /* 0x000fc40000001205 */
[----:B------:R-:W-:Y:S02]  /*0bc0*/  LOP3.LUT R11, RZ, R4, RZ, 0x33, !PT ;  /* 0x00000004ff0b7212 */ /* 0x000fe400078e33ff */
[-C--:B------:R-:W-:Y:S01]  /*0bd0*/  SHF.R.U32.HI R5, RZ, R24.reuse, R5 ;  /* 0x00000018ff057219 */ /* 0x080fe20000011605 */
[----:B------:R-:W0:Y:S01]  /*0be0*/  LDC R21, c[0x0][0x638] ;  /* 0x00018e00ff157b82 */ /* 0x000e220000000800 */
[----:B------:R-:W-:Y:S01]  /*0bf0*/  SHF.L.U32 R10, R7, R24, RZ ;  /* 0x00000018070a7219 */ /* 0x000fe200000006ff */
[----:B------:R-:W-:-:S06]  /*0c00*/  IMAD.MOV.U32 R4, RZ, RZ, R30 ;  /* 0x000000ffff047224 */ /* 0x000fcc00078e001e */
[----:B------:R-:W0:Y:S01]  /*0c10*/  LDC R152, c[0x0][0x610] ;  /* 0x00018400ff987b82 */ /* 0x000e220000000800 */
[----:B---34-:R-:W-:Y:S05]  /*0c20*/  @!P0 BRA `(.L_x_7) ;  /* 0x0000000000288947 */ /* 0x018fea0003800000 */
[----:B------:R-:W3:Y:S02]  /*0c30*/  LDC R9, c[0x0][0x64c] ;  /* 0x00019300ff097b82 */ /* 0x000ee40000000800 */
[----:B---3--:R-:W-:-:S05]  /*0c40*/  IADD3 R9, P0, R30, R9, RZ ;  /* 0x000000091e097210 */ /* 0x008fca0007f1e0ff */
        /* <DEDUP_REMOVED lines=8> */
.L_x_7:
[----:B-1----:R-:W-:Y:S01]  /*0cd0*/  SHF.R.U64 R4, R4, R15, R5 ;  /* 0x0000000f04047219 */ /* 0x002fe20000001205 */
[----:B--2---:R-:W-:Y:S01]  /*0ce0*/  VIADD R5, R22, 0xffffffff ;  /* 0xffffffff16057836 */ /* 0x004fe20000000000 */
[----:B------:R-:W-:Y:S01]  /*0cf0*/  LOP3.LUT R11, R28, R11, RZ, 0xc0, !PT ;  /* 0x0000000b1c0b7212 */ /* 0x000fe200078ec0ff */
[----:B------:R-:W-:Y:S02]  /*0d00*/  IMAD.MOV R12, RZ, RZ, -R12 ;  /* 0x000000ffff0c7224 */ /* 0x000fe400078e0a0c */
[----:B------:R-:W-:Y:S01]  /*0d10*/  IMAD.MOV R6, RZ, RZ, -R4 ;  /* 0x000000ffff067224 */ /* 0x000fe200078e0a04 */
[----:B------:R-:W-:Y:S01]  /*0d20*/  LOP3.LUT R5, R20, R5, RZ, 0xc0, !PT ;  /* 0x0000000514057212 */ /* 0x000fe200078ec0ff */
[----:B------:R-:W-:Y:S02]  /*0d30*/  @P3 IMAD R0, R14, R12, R3 ;  /* 0x0000000c0e003224 */ /* 0x000fe400078e0203 */
[----:B------:R-:W-:Y:S02]  /*0d40*/  IMAD R11, R10, R4, R11 ;  /* 0x000000040a0b7224 */ /* 0x000fe400078e020b */
[----:B0-----:R-:W-:-:S02]  /*0d50*/  IMAD R3, R6, R21, R30 ;  /* 0x0000001506037224 */ /* 0x001fc400078e021e */
[----:B------:R-:W-:Y:S02]  /*0d60*/  IMAD R152, R11, R152, R0 ;  /* 0x000000980b987224 */ /* 0x000fe400078e0200 */
[----:B------:R-:W-:Y:S02]  /*0d70*/  IMAD R3, R3, R22, R5 ;  /* 0x0000001603037224 */ /* 0x000fe400078e0205 */
[----:B------:R-:W-:Y:S02]  /*0d80*/  IMAD.MOV.U32 R0, RZ, RZ, 0x1 ;  /* 0x00000001ff007424 */ /* 0x000fe400078e00ff */
[----:B------:R-:W-:Y:S01]  /*0d90*/  IMAD.MOV.U32 R22, RZ, RZ, R25 ;  /* 0x000000ffff167224 */ /* 0x000fe200078e0019 */
[----:B------:R-:W-:Y:S02]  /*0da0*/  SEL R23, R3, R152, !P3 ;  /* 0x0000009803177207 */ /* 0x000fe40005800000 */
[----:B------:R-:W-:-:S07]  /*0db0*/  SEL R152, R152, R3, !P3 ;  /* 0x0000000398987207 */ /* 0x000fce0005800000 */
.L_x_5:
[----:B------:R-:W-:-:S08]  /*0dc0*/  NOP ;  /* 0x0000000000007918 */ /* 0x000fd00000000000 */
[----:B------:R-:W0:Y:S02]  /*0dd0*/  USETMAXREG.TRY_ALLOC.CTAPOOL UP0, 0xe8 ;  /* 0x000000e8000079c8 */ /* 0x000e240008000600 */
[----:B0-----:R-:W-:-:S13]  /*0de0*/  PLOP3.LUT P0, PT, PT, PT, UP0, 0x80, 0x0 ;  /* 0x000000000000781c */ /* 0x001fda0003f0f008 */
[----:B------:R-:W-:Y:S05]  /*0df0*/  @!P0 BRA `(.L_x_5) ;  /* 0xfffffffc00f08947 */ /* 0x000fea000383ffff */
[----:B------:R-:W-:Y:S01]  /*0e00*/  ULDC.64 UR4, c[0x0][0x598] ;  /* 0x0001660000047ab9 */ /* 0x000fe20000000a00 */
[----:B------:R-:W-:Y:S01]  /*0e10*/  ULDC.64 UR36, c[0x0][0x208] ;  /* 0x0000820000247ab9 */ /* 0x000fe20000000a00 */
[----:B------:R-:W-:-:S04]  /*0e20*/  ISETP.NE.U32.AND P0, PT, RZ, UR4, PT ;  /* 0x00000004ff007c0c */ /* 0x000fc8000bf05070 */
[----:B------:R-:W-:-:S13]  /*0e30*/  ISETP.NE.AND.EX P0, PT, RZ, UR5, PT, P0 ;  /* 0x00000005ff007c0c */ /* 0x000fda000bf05300 */
[----:B------:R-:W-:Y:S05]  /*0e40*/  @!P0 BRA `(.L_x_8) ;  /* 0x00000000001c8947 */ /* 0x000fea0003800000 */
[----:B------:R-:W0:Y:S02]  /*0e50*/  LDC.64 R4, c[0x0][0x598] ;  /* 0x00016600ff047b82 */ /* 0x000e240000000a00 */
[----:B0-----:R-:W2:Y:S02]  /*0e60*/  LDG.E.64 R4, desc[UR36][R4.64] ;  /* 0x0000002404047981 */ /* 0x001ea4000c1e1b00 */
[----:B--2---:R-:W-:-:S04]  /*0e70*/  ISETP.NE.U32.AND P0, PT, R4, RZ, PT ;  /* 0x000000ff0400720c */ /* 0x004fc80003f05070 */
[----:B------:R-:W-:-:S13]  /*0e80*/  ISETP.NE.AND.EX P0, PT, R5, RZ, PT, P0 ;  /* 0x000000ff0500720c */ /* 0x000fda0003f05300 */
[----:B------:R-:W-:Y:S05]  /*0e90*/  @!P0 BRA `(.L_x_8) ;  /* 0x0000000000088947 */ /* 0x000fea0003800000 */
[----:B------:R0:W5:Y:S01]  /*0ea0*/  LD.E R153, desc[UR36][R4.64] ;  /* 0x0000002404997980 */ /* 0x000162000c101900 */
[----:B------:R-:W-:Y:S05]  /*0eb0*/  BRA `(.L_x_9) ;  /* 0x0000000000247947 */ /* 0x000fea0003800000 */
.L_x_8:
[----:B------:R-:W-:Y:S02]  /*0ec0*/  ULDC.64 UR4, c[0x0][0x588] ;  /* 0x0001620000047ab9 */ /* 0x000fe40000000a00 */
[----:B------:R-:W-:-:S04]  /*0ed0*/  ISETP.NE.U32.AND P0, PT, RZ, UR4, PT ;  /* 0x00000004ff007c0c */ /* 0x000fc8000bf05070 */
[----:B------:R-:W-:-:S13]  /*0ee0*/  ISETP.NE.AND.EX P0, PT, RZ, UR5, PT, P0 ;  /* 0x00000005ff007c0c */ /* 0x000fda000bf05300 */
[----:B------:R-:W-:Y:S05]  /*0ef0*/  @!P0 BRA `(.L_x_10) ;  /* 0x00000000000c8947 */ /* 0x000fea0003800000 */
[----:B------:R-:W0:Y:S02]  /*0f00*/  LDC.64 R4, c[0x0][0x588] ;  /* 0x00016200ff047b82 */ /* 0x000e240000000a00 */
[----:B0-----:R1:W5:Y:S01]  /*0f10*/  LDG.E R153, desc[UR36][R4.64] ;  /* 0x0000002404997981 */ /* 0x001362000c1e1900 */
[----:B------:R-:W-:Y:S05]  /*0f20*/  BRA `(.L_x_9) ;  /* 0x0000000000087947 */ /* 0x000fea0003800000 */
.L_x_10:
[----:B------:R-:W-:Y:S02]  /*0f30*/  ULDC UR4, c[0x0][0x580] ;  /* 0x0001600000047ab9 */ /* 0x000fe40000000800 */
[----:B------:R-:W-:-:S07]  /*0f40*/  IMAD.U32 R153, RZ, RZ, UR4 ;  /* 0x00000004ff997e24 */ /* 0x000fce000f8e00ff */
.L_x_9:
[----:B------:R-:W-:Y:S02]  /*0f50*/  ULDC.64 UR4, c[0x0][0x5a0] ;  /* 0x0001680000047ab9 */ /* 0x000fe40000000a00 */
[----:B------:R-:W-:-:S04]  /*0f60*/  ISETP.NE.U32.AND P0, PT, RZ, UR4, PT ;  /* 0x00000004ff007c0c */ /* 0x000fc8000bf05070 */
[----:B------:R-:W-:-:S13]  /*0f70*/  ISETP.NE.AND.EX P0, PT, RZ, UR5, PT, P0 ;  /* 0x00000005ff007c0c */ /* 0x000fda000bf05300 */
[----:B------:R-:W-:Y:S05]  /*0f80*/  @!P0 BRA `(.L_x_11) ;  /* 0x00000000001c8947 */ /* 0x000fea0003800000 */
[----:B01----:R-:W0:Y:S02]  /*0f90*/  LDC.64 R4, c[0x0][0x5a0] ;  /* 0x00016800ff047b82 */ /* 0x003e240000000a00 */
[----:B0-----:R-:W2:Y:S02]  /*0fa0*/  LDG.E.64 R4, desc[UR36][R4.64] ;  /* 0x0000002404047981 */ /* 0x001ea4000c1e1b00 */
[----:B--2---:R-:W-:-:S04]  /*0fb0*/  ISETP.NE.U32.AND P0, PT, R4, RZ, PT ;  /* 0x000000ff0400720c */ /* 0x004fc80003f05070 */
[----:B------:R-:W-:-:S13]  /*0fc0*/  ISETP.NE.AND.EX P0, PT, R5, RZ, PT, P0 ;  /* 0x000000ff0500720c */ /* 0x000fda0003f05300 */
[----:B------:R-:W-:Y:S05]  /*0fd0*/  @!P0 BRA `(.L_x_11) ;  /* 0x0000000000088947 */ /* 0x000fea0003800000 */
[----:B------:R0:W5:Y:S01]  /*0fe0*/  LD.E R154, desc[UR36][R4.64] ;  /* 0x00000024049a7980 */ /* 0x000162000c101900 */
[----:B------:R-:W-:Y:S05]  /*0ff0*/  BRA `(.L_x_12) ;  /* 0x0000000000247947 */ /* 0x000fea0003800000 */
.L_x_11:
[----:B------:R-:W-:Y:S02]  /*1000*/  ULDC.64 UR4, c[0x0][0x590] ;  /* 0x0001640000047ab9 */ /* 0x000fe40000000a00 */
[----:B------:R-:W-:-:S04]  /*1010*/  ISETP.NE.U32.AND P0, PT, RZ, UR4, PT ;  /* 0x00000004ff007c0c */ /* 0x000fc8000bf05070 */
[----:B------:R-:W-:-:S13]  /*1020*/  ISETP.NE.AND.EX P0, PT, RZ, UR5, PT, P0 ;  /* 0x00000005ff007c0c */ /* 0x000fda000bf05300 */
[----:B------:R-:W-:Y:S05]  /*1030*/  @!P0 BRA `(.L_x_13) ;  /* 0x00000000000c8947 */ /* 0x000fea0003800000 */
[----:B------:R-:W2:Y:S02]  /*1040*/  LDC.64 R154, c[0x0][0x590] ;  /* 0x00016400ff9a7b82 */ /* 0x000ea40000000a00 */
[----:B--2---:R2:W5:Y:S01]  /*1050*/  LDG.E R154, desc[UR36][R154.64] ;  /* 0x000000249a9a7981 */ /* 0x004562000c1e1900 */
[----:B------:R-:W-:Y:S05]  /*1060*/  BRA `(.L_x_12) ;  /* 0x0000000000087947 */ /* 0x000fea0003800000 */
.L_x_13:
[----:B------:R-:W-:Y:S02]  /*1070*/  ULDC UR4, c[0x0][0x584] ;  /* 0x0001610000047ab9 */ /* 0x000fe40000000800 */
[----:B------:R-:W-:-:S07]  /*1080*/  IMAD.U32 R154, RZ, RZ, UR4 ;  /* 0x00000004ff9a7e24 */ /* 0x000fce000f8e00ff */
.L_x_12:
[----:B------:R-:W-:-:S13]  /*1090*/  LOP3.LUT P0, RZ, R0, 0xff, RZ, 0xc0, !PT ;  /* 0x000000ff00ff7812 */ /* 0x000fda000780c0ff */
[----:B------:R-:W-:Y:S05]  /*10a0*/  @!P0 EXIT ;  /* 0x000000000000894d */ /* 0x000fea0003800000 */
[----:B------:R-:W-:Y:S01]  /*10b0*/  ULDC UR4, c[0x0][0x28c] ;  /* 0x0000a30000047ab9 */ /* 0x000fe20000000800 */
[----:B------:R-:W-:Y:S01]  /*10c0*/  UMOV UR38, URZ ;  /* 0x0000003f00267c82 */ /* 0x000fe20008000000 */
[----:B------:R-:W-:Y:S01]  /*10d0*/  UIADD3 UR4, UR4, 0x1f, URZ ;  /* 0x0000001f04047890 */ /* 0x000fe2000fffe03f */
[----:B------:R-:W-:-:S03]  /*10e0*/  UMOV UR39, URZ ;  /* 0x0000003f00277c82 */ /* 0x000fc60008000000 */
[----:B------:R-:W-:-:S04]  /*10f0*/  USHF.R.S32.HI UR5, URZ, 0x1f, UR4 ;  /* 0x0000001f3f057899 */ /* 0x000fc80008011404 */
[----:B------:R-:W-:-:S04]  /*1100*/  ULEA.HI UR5, UR5, UR4, URZ, 0x5 ;  /* 0x0000000405057291 */ /* 0x000fc8000f8f283f */
[----:B------:R-:W-:-:S12]  /*1110*/  USHF.R.S32.HI UR40, URZ, 0x5, UR5 ;  /* 0x000000053f287899 */ /* 0x000fd80008011405 */
.L_x_291:
[----:B------:R-:W-:Y:S01]  /*1120*/  LOP3.LUT R0, R18, 0x80, RZ, 0xc0, !PT ;  /* 0x0000008012007812 */ /* 0x000fe200078ec0ff */
[----:B---3--:R-:W3:Y:S01]  /*1130*/  S2UR UR7, SR_CgaCtaId ;  /* 0x00000000000779c3 */ /* 0x008ee20000008800 */
[----:B------:R-:W-:Y:S02]  /*1140*/  UMOV UR6, 0x400 ;  /* 0x0000040000067882 */ /* 0x000fe40000000000 */
[----:B------:R-:W-:-:S06]  /*1150*/  SHF.R.U32.HI R0, RZ, 0x7, R0 ;  /* 0x00000007ff007819 */ /* 0x000fcc0000011600 */
[----:B----4-:R-:W4:Y:S01]  /*1160*/  SHFL.IDX PT, R0, R0, RZ, 0x1f ;  /* 0x00001fff00007589 */ /* 0x010f2200000e0000 */
[----:B---3--:R-:W-:Y:S01]  /*1170*/  ULEA UR6, UR7, UR6, 0x18 ;  /* 0x0000000607067291 */ /* 0x008fe2000f8ec03f */
[----:B----4-:R-:W-:-:S13]  /*1180*/  R2UR UR4, R0 ;  /* 0x00000000000472ca */ /* 0x010fda00000e0000 */
[----:B------:R-:W-:-:S04]  /*1190*/  ULEA.HI UR5, UR4, UR4, URZ, 0x1 ;  /* 0x0000000404057291 */ /* 0x000fc8000f8f083f */
[----:B------:R-:W-:-:S04]  /*11a0*/  ULOP3.LUT UR5, UR5, 0x1ffffe, URZ, 0xc0, !UPT ;  /* 0x001ffffe05057892 */ /* 0x000fc8000f8ec03f */
[----:B------:R-:W-:-:S03]  /*11b0*/  UIADD3 UR5, UR4, -UR5, URZ ;  /* 0x8000000504057290 */ /* 0x000fc6000fffe03f */
[----:B------:R-:W-:Y:S01]  /*11c0*/  ULDC UR4, c[0x0][0x28c] ;  /* 0x0000a30000047ab9 */ /* 0x000fe20000000800 */
[----:B------:R-:W-:Y:S01]  /*11d0*/  ULEA UR5, UR5, UR6, 0xb ;  /* 0x0000000605057291 */ /* 0x000fe2000f8e583f */
[----:B------:R-:W-:-:S03]  /*11e0*/  ISETP.LT.AND P0, PT, RZ, UR4, PT ;  /* 0x00000004ff007c0c */ /* 0x000fc6000bf01270 */
[----:B------:R-:W-:-:S04]  /*11f0*/  UIADD3 UR5, UR5, 0x200, URZ ;  /* 0x0000020005057890 */ /* 0x000fc8000fffe03f */
[----:B------:R-:W-:-:S04]  /*1200*/  USHF.R.U32.HI UR5, URZ, 0x4, UR5 ;  /* 0x000000043f057899 */ /* 0x000fc80008011605 */
[----:B------:R-:W-:Y:S02]  /*1210*/  ULOP3.LUT UR41, UR5, 0x3fff, URZ, 0xc0, !UPT ;  /* 0x00003fff05297892 */ /* 0x000fe4000f8ec03f */
[----:B------:R-:W-:Y:S10]  /*1220*/  @P0 BRA `(.L_x_14) ;  /* 0x0000000000400947 */ /* 0x000ff40003800000 */
[----:B------:R-:W-:Y:S01]  /*1230*/  MOV R0, 0x0 ;  /* 0x0000000000007802 */ /* 0x000fe20000000f00 */
[----:B------:R-:W-:Y:S01]  /*1240*/  ULDC.64 UR4, c[0x4][0x68] ;  /* 0x01001a0000047ab9 */ /* 0x000fe20000000a00 */
[----:B------:R-:W-:Y:S01]  /*1250*/  ULDC.64 UR6, c[0x4][0x8] ;  /* 0x0100020000067ab9 */ /* 0x000fe20000000a00 */
[----:B01----:R-:W-:Y:S01]  /*1260*/  IMAD.U32 R4, RZ, RZ, UR4 ;  /* 0x00000004ff047e24 */ /* 0x003fe2000f8e00ff */
[----:B------:R0:W1:Y:S01]  /*1270*/  LDC.64 R14, c[0x4][R0] ;  /* 0x01000000000e7b82 */ /* 0x0000620000000a00 */
[----:B------:R-:W-:Y:S01]  /*1280*/  IMAD.U32 R5, RZ, RZ, UR5 ;  /* 0x00000005ff057e24 */ /* 0x000fe2000f8e00ff */
[----:B------:R-:W-:Y:S01]  /*1290*/  ULDC.64 UR4, c[0x4][0x70] ;  /* 0x01001c0000047ab9 */ /* 0x000fe20000000a00 */
[----:B------:R-:W-:Y:S02]  /*12a0*/  IMAD.U32 R10, RZ, RZ, UR6 ;  /* 0x00000006ff0a7e24 */ /* 0x000fe4000f8e00ff */
[----:B------:R-:W-:Y:S02]  /*12b0*/  IMAD.U32 R6, RZ, RZ, UR4 ;  /* 0x00000004ff067e24 */ /* 0x000fe4000f8e00ff */
[----:B------:R-:W-:-:S02]  /*12c0*/  IMAD.U32 R7, RZ, RZ, UR5 ;  /* 0x00000005ff077e24 */ /* 0x000fc4000f8e00ff */
[----:B------:R-:W-:Y:S02]  /*12d0*/  IMAD.U32 R11, RZ, RZ, UR7 ;  /* 0x00000007ff0b7e24 */ /* 0x000fe4000f8e00ff */
[----:B------:R-:W-:Y:S02]  /*12e0*/  IMAD.MOV.U32 R8, RZ, RZ, 0x1e1 ;  /* 0x000001e1ff087424 */ /* 0x000fe400078e00ff */
[----:B------:R-:W-:Y:S02]  /*12f0*/  IMAD.MOV.U32 R12, RZ, RZ, 0x1 ;  /* 0x00000001ff0c7424 */ /* 0x000fe400078e00ff */
[----:B0-----:R-:W-:-:S07]  /*1300*/  IMAD.MOV.U32 R13, RZ, RZ, RZ ;  /* 0x000000ffff0d7224 */ /* 0x001fce00078e00ff */
[----:B------:R-:W-:-:S07]  /*1310*/  LEPC R20, `(.L_x_14) ;  /* 0x000000001014794e */ /* 0x000fce0000000000 */
[----:B-12--5:R-:W-:Y:S05]  /*1320*/  CALL.ABS.NOINC R14 ;  /* 0x000000000e007343 */ /* 0x026fea0003c00000 */
.L_x_14:
[----:B------:R-:W-:-:S04]  /*1330*/  LOP3.LUT R0, R19, 0x1, RZ, 0xfc, !PT ;  /* 0x0000000113007812 */ /* 0x000fc800078efcff */
[----:B------:R-:W-:-:S13]  /*1340*/  ISETP.NE.AND P0, PT, R0, 0x3, PT ;  /* 0x000000030000780c */ /* 0x000fda0003f05270 */
[----:B------:R-:W-:Y:S05]  /*1350*/  @!P0 BRA `(.L_x_15) ;  /* 0x0000000000048947 */ /* 0x000fea0003800000 */
[----:B------:R-:W-:Y:S01]  /*1360*/  BPT.TRAP 0x1 ;  /* 0x000000040000795c */ /* 0x000fe20000300000 */
.L_x_15:
[----:B------:R-:W3:Y:S01]  /*1370*/  S2UR UR5, SR_CgaCtaId ;  /* 0x00000000000579c3 */ /* 0x000ee20000008800 */
[----:B------:R-:W-:Y:S01]  /*1380*/  UMOV UR4, 0x400 ;  /* 0x0000040000047882 */ /* 0x000fe20000000000 */
[----:B------:R-:W-:Y:S02]  /*1390*/  IMAD.U32 R0, RZ, RZ, UR38 ;  /* 0x00000026ff007e24 */ /* 0x000fe4000f8e00ff */
[----:B------:R-:W-:-:S03]  /*13a0*/  IMAD.U32 R3, RZ, RZ, UR39 ;  /* 0x00000027ff037e24 */ /* 0x000fc6000f8e00ff */
[----:B------:R-:W-:Y:S01]  /*13b0*/  SHF.L.U32 R0, R0, 0x1f, RZ ;  /* 0x0000001f00007819 */ /* 0x000fe200000006ff */
[----:B---3--:R-:W-:-:S06]  /*13c0*/  ULEA UR4, UR5, UR4, 0x18 ;  /* 0x0000000405047291 */ /* 0x008fcc000f8ec03f */
[----:B------:R-:W-:-:S04]  /*13d0*/  IMAD.U32 R6, RZ, RZ, UR4 ;  /* 0x00000004ff067e24 */ /* 0x000fc8000f8e00ff */
[----:B------:R-:W-:-:S04]  /*13e0*/  IMAD R3, R3, 0x8, R6 ;  /* 0x0000000803037824 */ /* 0x000fc800078e0206 */
[----:B------:R3:W4:Y:S01]  /*13f0*/  SYNCS.PHASECHK.TRANS64.TRYWAIT P1, [R3+URZ], R0 ;  /* 0x00000000030075a7 */ /* 0x000722000802017f */
[----:B------:R-:W-:Y:S05]  /*1400*/  @!P0 BRA `(.L_x_16) ;  /* 0x0000000000048947 */ /* 0x000fea0003800000 */
[----:B------:R-:W-:Y:S01]  /*1410*/  BPT.TRAP 0x1 ;  /* 0x000000040000795c */ /* 0x000fe20000300000 */
.L_x_16:
[----:B----4-:R-:W-:Y:S05]  /*1420*/  @P1 BRA `(.L_x_17) ;  /* 0x0000000000081947 */ /* 0x010fea0003800000 */
[----:B------:R-:W4:Y:S02]  /*1430*/  SYNCS.PHASECHK.TRANS64.TRYWAIT P1, [R3+URZ], R0 ;  /* 0x00000000030075a7 */ /* 0x000f24000802017f */
[----:B----4-:R-:W-:Y:S05]  /*1440*/  @!P1 BRA `(.L_x_18) ;  /* 0x0000008c00dc9947 */ /* 0x010fea0003800000 */
.L_x_17:
[----:B------:R-:W-:-:S04]  /*1450*/  UISETP.LT.AND UP0, UPT, UR40, 0x1, UPT ;  /* 0x000000012800788c */ /* 0x000fc8000bf01270 */
[----:B------:R-:W-:-:S06]  /*1460*/  USEL UR4, UR40, 0x1, UP0 ;  /* 0x0000000128047887 */ /* 0x000fcc0008000000 */
[----:B---34-:R-:W-:Y:S01]  /*1470*/  IMAD.U32 R0, RZ, RZ, UR4 ;  /* 0x00000004ff007e24 */ /* 0x018fe2000f8e00ff */
[----:B------:R-:W-:Y:S05]  /*1480*/  WARPSYNC.ALL ;  /* 0x0000000000007948 */ /* 0x000fea0003800000 */
[----:B------:R-:W-:-:S04]  /*1490*/  IADD3 R0, -R0, UR40, RZ ;  /* 0x0000002800007c10 */ /* 0x000fc8000fffe1ff */
[----:B------:R-:W-:Y:S02]  /*14a0*/  ISETP.GE.AND P1, PT, R0, 0x1, PT ;  /* 0x000000010000780c */ /* 0x000fe40003f26270 */
[----:B------:R-:W-:Y:S01]  /*14b0*/  R2UR UR4, R6 ;  /* 0x00000000060472ca */ /* 0x000fe200000e0000 */
[----:B------:R-:W-:Y:S01]  /*14c0*/  ULOP3.LUT UR41, UR41, 0x10000, URZ, 0xfc, !UPT ;  /* 0x0001000029297892 */ /* 0x000fe2000f8efc3f */
[----:B------:R-:W-:Y:S01]  /*14d0*/  WARPGROUP.ARRIVE ;  /* 0x00000000000079c5 */ /* 0x000fe20000000000 */
[----:B------:R-:W-:Y:S01]  /*14e0*/  UMOV UR5, 0xc0000010 ;  /* 0xc000001000057882 */ /* 0x000fe20000000000 */
[----:B------:R-:W-:-:S09]  /*14f0*/  UMOV UR7, 0xc0000010 ;  /* 0xc000001000077882 */ /* 0x000fd20000000000 */
[----:B------:R-:W-:-:S04]  /*1500*/  UIADD3 UR4, UR4, 0x12200, URZ ;  /* 0x0001220004047890 */ /* 0x000fc8000fffe03f */
[----:B------:R-:W-:-:S04]  /*1510*/  USHF.R.U32.HI UR4, URZ, 0x4, UR4 ;  /* 0x000000043f047899 */ /* 0x000fc80008011604 */
[----:B------:R-:W-:-:S04]  /*1520*/  ULOP3.LUT UR4, UR4, 0x3fff, URZ, 0xc0, !UPT ;  /* 0x00003fff04047892 */ /* 0x000fc8000f8ec03f */
[----:B------:R-:W-:Y:S02]  /*1530*/  ULOP3.LUT UR9, UR4, 0x10000, URZ, 0xfc, !UPT ;  /* 0x0001000004097892 */ /* 0x000fe4000f8efc3f */
[----:B------:R-:W-:Y:S02]  /*1540*/  ULEA UR4, UR39, UR41, 0x8 ;  /* 0x0000002927047291 */ /* 0x000fe4000f8e403f */
[----:B------:R-:W-:-:S09]  /*1550*/  ULEA UR6, UR39, UR9, 0x9 ;  /* 0x0000000927067291 */ /* 0x000fd2000f8e483f */
[----:B------:R-:W-:Y:S03]  /*1560*/  IGMMA.64x256x32.S8.S8 R24, gdesc[UR4], RZ, !UPT, gsb0 ;  /* 0x06600000041879f1 */ /* 0x000fe6000c0410ff */
[----:B------:R-:W-:Y:S02]  /*1570*/  WARPGROUP.DEPBAR.LE gsb0, 0x0 ;  /* 0x00008000000079c5 */ /* 0x000fe40000010000 */
[----:B------:R-:W-:Y:S05]  /*1580*/  @!P1 BRA `(.L_x_19) ;  /* 0x0000000000c49947 */ /* 0x000fea0003800000 */
[----:B------:R-:W-:Y:S02]  /*1590*/  UIADD3 UR4, UR39, 0x1, URZ ;  /* 0x0000000127047890 */ /* 0x000fe4000fffe03f */
[----:B------:R-:W-:Y:S02]  /*15a0*/  IMAD.U32 R3, RZ, RZ, UR39 ;  /* 0x00000027ff037e24 */ /* 0x000fe4000f8e00ff */
[----:B------:R-:W-:-:S04]  /*15b0*/  UISETP.NE.AND UP0, UPT, UR4, 0x12, UPT ;  /* 0x000000120400788c */ /* 0x000fc8000bf05270 */
[----:B------:R-:W-:Y:S02]  /*15c0*/  USEL UR5, URZ, 0x1, UP0 ;  /* 0x000000013f057887 */ /* 0x000fe40008000000 */
[----:B------:R-:W-:Y:S02]  /*15d0*/  USEL UR8, UR4, URZ, UP0 ;  /* 0x0000003f04087287 */ /* 0x000fe40008000000 */
[----:B------:R-:W-:-:S06]  /*15e0*/  ULOP3.LUT UR5, UR38, UR5, URZ, 0x3c, !UPT ;  /* 0x0000000526057292 */ /* 0x000fcc000f8e3c3f */
[----:B------:R-:W-:-:S07]  /*15f0*/  IMAD.U32 R7, RZ, RZ, UR5 ;  /* 0x00000005ff077e24 */ /* 0x000fce000f8e00ff */
.L_x_26:
[----:B------:R-:W-:Y:S05]  /*1600*/  @!P0 BRA `(.L_x_20) ;  /* 0x0000000000048947 */ /* 0x000fea0003800000 */
[----:B------:R-:W-:Y:S01]  /*1610*/  BPT.TRAP 0x1 ;  /* 0x000000040000795c */ /* 0x000fe20000300000 */
.L_x_20:
[----:B------:R-:W3:Y:S01]  /*1620*/  S2UR UR5, SR_CgaCtaId ;  /* 0x00000000000579c3 */ /* 0x000ee20000008800 */
[----:B------:R-:W-:Y:S01]  /*1630*/  UMOV UR4, 0x400 ;  /* 0x0000040000047882 */ /* 0x000fe20000000000 */
[----:B01----:R-:W-:Y:S01]  /*1640*/  IMAD.U32 R5, RZ, RZ, UR8 ;  /* 0x00000008ff057e24 */ /* 0x003fe2000f8e00ff */
[----:B------:R-:W-:Y:S01]  /*1650*/  SHF.L.U32 R4, R7, 0x1f, RZ ;  /* 0x0000001f07047819 */ /* 0x000fe200000006ff */
[----:B---3--:R-:W-:-:S06]  /*1660*/  ULEA UR4, UR5, UR4, 0x18 ;  /* 0x0000000405047291 */ /* 0x008fcc000f8ec03f */
[----:B------:R-:W-:-:S04]  /*1670*/  IMAD.U32 R6, RZ, RZ, UR4 ;  /* 0x00000004ff067e24 */ /* 0x000fc8000f8e00ff */
[----:B------:R-:W-:-:S04]  /*1680*/  IMAD R5, R5, 0x8, R6 ;  /* 0x0000000805057824 */ /* 0x000fc800078e0206 */
[----:B------:R0:W1:Y:S01]  /*1690*/  SYNCS.PHASECHK.TRANS64.TRYWAIT P1, [R5+URZ], R4 ;  /* 0x00000004050075a7 */ /* 0x000062000802017f */
[----:B------:R-:W-:Y:S05]  /*16a0*/  @!P0 BRA `(.L_x_21) ;  /* 0x0000000000048947 */ /* 0x000fea0003800000 */
[----:B------:R-:W-:Y:S01]  /*16b0*/  BPT.TRAP 0x1 ;  /* 0x000000040000795c */ /* 0x000fe20000300000 */
.L_x_21:
[----:B-1----:R-:W-:Y:S05]  /*16c0*/  @P1 BRA `(.L_x_22) ;  /* 0x0000000000081947 */ /* 0x002fea0003800000 */
[----:B------:R-:W1:Y:S02]  /*16d0*/  SYNCS.PHASECHK.TRANS64.TRYWAIT P1, [R5+URZ], R4 ;  /* 0x00000004050075a7 */ /* 0x000e64000802017f */
[----:B-1----:R-:W-:Y:S05]  /*16e0*/  @!P1 BRA `(.L_x_23) ;  /* 0x0000008c00489947 */ /* 0x002fea0003800000 */
.L_x_22:
[----:B------:R-:W-:Y:S01]  /*16f0*/  ULEA UR4, UR8, UR41, 0x8 ;  /* 0x0000002908047291 */ /* 0x000fe2000f8e403f */
[----:B------:R-:W-:Y:S01]  /*1700*/  WARPGROUP.ARRIVE ;  /* 0x00000000000079c5 */ /* 0x000fe20000000000 */
[----:B------:R-:W-:Y:S01]  /*1710*/  ULEA UR6, UR8, UR9, 0x9 ;  /* 0x0000000908067291 */ /* 0x000fe2000f8e483f */
[----:B------:R-:W-:Y:S01]  /*1720*/  UMOV UR5, 0xc0000010 ;  /* 0xc000001000057882 */ /* 0x000fe20000000000 */
[----:B------:R-:W-:-:S07]  /*1730*/  UMOV UR7, 0xc0000010 ;  /* 0xc000001000077882 */ /* 0x000fce0000000000 */
[----:B------:R-:W-:Y:S03]  /*1740*/  IGMMA.64x256x32.S8.S8 R24, gdesc[UR4], R24, gsb0 ;  /* 0x06600000041879f1 */ /* 0x000fe60008041018 */
[----:B------:R-:W-:Y:S02]  /*1750*/  WARPGROUP.DEPBAR.LE gsb0, 0x0 ;  /* 0x00008000000079c5 */ /* 0x000fe40000010000 */
[----:B------:R-:W-:Y:S05]  /*1760*/  @!P0 BRA `(.L_x_24) ;  /* 0x0000000000048947 */ /* 0x000fea0003800000 */
[----:B------:R-:W-:Y:S01]  /*1770*/  BPT.TRAP 0x1 ;  /* 0x000000040000795c */ /* 0x000fe20000300000 */
.L_x_24:
[----:B01----:R-:W-:Y:S01]  /*1780*/  IMAD R4, R3, 0x8, R6 ;  /* 0x0000000803047824 */ /* 0x003fe200078e0206 */
[----:B------:R-:W-:-:S03]  /*1790*/  ISETP.GT.U32.AND P1, PT, R19, 0x1, PT ;  /* 0x000000011300780c */ /* 0x000fc60003f24070 */
[----:B------:R-:W-:-:S05]  /*17a0*/  VIADD R4, R4, 0x90 ;  /* 0x0000009004047836 */ /* 0x000fca0000000000 */
[----:B------:R-:W-:-:S04]  /*17b0*/  PRMT R4, RZ, 0x654, R4 ;  /* 0x00000654ff047816 */ /* 0x000fc80000000004 */
[----:B------:R0:W-:Y:S01]  /*17c0*/  SYNCS.ARRIVE.TRANS64.RED.A1T0 RZ, [R4+URZ], RZ ;  /* 0x000000ff04ff79a7 */ /* 0x0001e2000810043f */
[----:B------:R-:W-:Y:S05]  /*17d0*/  @P1 BRA `(.L_x_25) ;  /* 0x0000000000041947 */ /* 0x000fea0003800000 */
[----:B------:R-:W-:Y:S01]  /*17e0*/  BPT.TRAP 0x1 ;  /* 0x000000040000795c */ /* 0x000fe20000300000 */
.L_x_25:
[----:B------:R-:W-:Y:S01]  /*17f0*/  UIADD3 UR8, UR8, 0x1, URZ ;  /* 0x0000000108087890 */ /* 0x000fe2000fffe03f */
[C---:B------:R-:W-:Y:S01]  /*1800*/  ISETP.GT.AND P2, PT, R0.reuse, 0x1, PT ;  /* 0x000000010000780c */ /* 0x040fe20003f44270 */
[----:B------:R-:W-:Y:S02]  /*1810*/  VIADD R3, R3, 0x1 ;  /* 0x0000000103037836 */ /* 0x000fe40000000000 */
[----:B------:R-:W-:Y:S01]  /*1820*/  UISETP.NE.AND UP0, UPT, UR8, 0x12, UPT ;  /* 0x000000120800788c */ /* 0x000fe2000bf05270 */
[----:B------:R-:W-:Y:S02]  /*1830*/  VIADD R0, R0, 0xffffffff ;  /* 0xffffffff00007836 */ /* 0x000fe40000000000 */
[C---:B------:R-:W-:Y:S01]  /*1840*/  ISETP.NE.AND P1, PT, R3.reuse, 0x12, PT ;  /* 0x000000120300780c */ /* 0x040fe20003f25270 */
[----:B------:R-:W-:Y:S02]  /*1850*/  USEL UR4, URZ, 0x1, UP0 ;  /* 0x000000013f047887 */ /* 0x000fe40008000000 */
[----:B------:R-:W-:Y:S01]  /*1860*/  USEL UR8, UR8, URZ, UP0 ;  /* 0x0000003f08087287 */ /* 0x000fe20008000000 */
[----:B------:R-:W-:-:S03]  /*1870*/  SEL R3, R3, RZ, P1 ;  /* 0x000000ff03037207 */ /* 0x000fc60000800000 */
[----:B------:R-:W-:Y:S01]  /*1880*/  LOP3.LUT R7, R7, UR4, RZ, 0x3c, !PT ;  /* 0x0000000407077c12 */ /* 0x000fe2000f8e3cff */
[----:B------:R-:W-:Y:S07]  /*1890*/  @P2 BRA `(.L_x_26) ;  /* 0xfffffffc00582947 */ /* 0x000fee000383ffff */
.L_x_19:
[----:B------:R-:W3:Y:S02]  /*18a0*/  LDC R0, c[0x0][0x28c] ;  /* 0x0000a300ff007b82 */ /* 0x000ee40000000800 */
[----:B---3--:R-:W-:-:S13]  /*18b0*/  ISETP.GE.AND P1, PT, R0, 0x1, PT ;  /* 0x000000010000780c */ /* 0x008fda0003f26270 */
[----:B------:R-:W-:Y:S05]  /*18c0*/  @!P1 BRA `(.L_x_27) ;  /* 0x0000000000409947 */ /* 0x000fea0003800000 */
[----:B------:R-:W-:Y:S05]  /*18d0*/  @!P0 BRA `(.L_x_28) ;  /* 0x0000000000048947 */ /* 0x000fea0003800000 */
[----:B------:R-:W-:Y:S01]  /*18e0*/  BPT.TRAP 0x1 ;  /* 0x000000040000795c */ /* 0x000fe20000300000 */
.L_x_28:
[----:B------:R-:W-:Y:S01]  /*18f0*/  UISETP.LT.AND UP0, UPT, UR40, 0x1, UPT ;  /* 0x000000012800788c */ /* 0x000fe2000bf01270 */
[----:B------:R-:W-:-:S03]  /*1900*/  ISETP.GT.U32.AND P0, PT, R19, 0x1, PT ;  /* 0x000000011300780c */ /* 0x000fc60003f04070 */
[----:B------:R-:W-:-:S04]  /*1910*/  USEL UR6, UR40, 0x1, UP0 ;  /* 0x0000000128067887 */ /* 0x000fc80008000000 */
[----:B------:R-:W-:-:S04]  /*1920*/  UIADD3 UR6, UR39, UR40, -UR6 ;  /* 0x0000002827067290 */ /* 0x000fc8000fffe806 */
[----:B------:R-:W-:-:S04]  /*1930*/  UIMAD.WIDE.U32 UR4, UR6, 0x38e38e39, URZ ;  /* 0x38e38e39060478a5 */ /* 0x000fc8000f8e003f */
[----:B------:R-:W-:-:S04]  /*1940*/  USHF.R.U32.HI UR4, URZ, 0x2, UR5 ;  /* 0x000000023f047899 */ /* 0x000fc80008011605 */
[----:B------:R-:W-:-:S06]  /*1950*/  UIMAD UR6, UR4, -0x12, UR6 ;  /* 0xffffffee040678a4 */ /* 0x000fcc000f8e0206 */
[----:B------:R-:W-:-:S04]  /*1960*/  IMAD.U32 R3, RZ, RZ, UR6 ;  /* 0x00000006ff037e24 */ /* 0x000fc8000f8e00ff */
[----:B------:R-:W-:-:S04]  /*1970*/  IMAD R0, R3, 0x8, R6 ;  /* 0x0000000803007824 */ /* 0x000fc800078e0206 */
[----:B------:R-:W-:-:S05]  /*1980*/  VIADD R0, R0, 0x90 ;  /* 0x0000009000007836 */ /* 0x000fca0000000000 */
[----:B------:R-:W-:-:S04]  /*1990*/  PRMT R0, RZ, 0x654, R0 ;  /* 0x00000654ff007816 */ /* 0x000fc80000000000 */
[----:B------:R3:W-:Y:S01]  /*19a0*/  SYNCS.ARRIVE.TRANS64.RED.A1T0 RZ, [R0+URZ], RZ ;  /* 0x000000ff00ff79a7 */ /* 0x0007e2000810043f */
[----:B------:R-:W-:Y:S05]  /*19b0*/  @P0 BRA `(.L_x_27) ;  /* 0x0000000000040947 */ /* 0x000fea0003800000 */
[----:B------:R-:W-:Y:S01]  /*19c0*/  BPT.TRAP 0x1 ;  /* 0x000000040000795c */ /* 0x000fe20000300000 */
.L_x_27:
[----:B------:R-:W4:Y:S01]  /*19d0*/  LDC R9, c[0x0][0x288] ;  /* 0x0000a200ff097b82 */ /* 0x000f220000000800 */
[--C-:B---3--:R-:W-:Y:S01]  /*19e0*/  SHF.R.U32.HI R0, RZ, 0x2, R18.reuse ;  /* 0x00000002ff007819 */ /* 0x108fe20000011612 */
[----:B------:R-:W-:Y:S01]  /*19f0*/  UIADD3 UR39, UR40, UR39, URZ ;  /* 0x0000002728277290 */ /* 0x000fe2000fffe03f */
[----:B01----:R-:W-:Y:S01]  /*1a00*/  SHF.R.U32.HI R5, RZ, 0x7, R18 ;  /* 0x00000007ff057819 */ /* 0x003fe20000011612 */
[----:B------:R-:W-:Y:S01]  /*1a10*/  ULDC UR7, c[0x0][0x284] ;  /* 0x0000a10000077ab9 */ /* 0x000fe20000000800 */
[----:B------:R-:W-:Y:S01]  /*1a20*/  LOP3.LUT R4, R18, 0x60, RZ, 0xc0, !PT ;  /* 0x0000006012047812 */ /* 0x000fe200078ec0ff */
[----:B------:R-:W-:Y:S01]  /*1a30*/  UISETP.GT.U32.AND UP0, UPT, UR39, 0x11, UPT ;  /* 0x000000112700788c */ /* 0x000fe2000bf04070 */
[----:B------:R-:W-:Y:S01]  /*1a40*/  LOP3.LUT R3, R0, 0x7, RZ, 0xc0, !PT ;  /* 0x0000000700037812 */ /* 0x000fe200078ec0ff */
[----:B------:R-:W-:Y:S01]  /*1a50*/  UISETP.GE.U32.AND UP1, UPT, UR40, 0x12, UPT ;  /* 0x000000122800788c */ /* 0x000fe2000bf26070 */
[----:B------:R-:W-:Y:S01]  /*1a60*/  LOP3.LUT R0, R5, 0x1, RZ, 0xc0, !PT ;  /* 0x0000000105007812 */ /* 0x000fe200078ec0ff */
[----:B------:R-:W-:Y:S01]  /*1a70*/  UISETP.LT.U32.AND UP0, UPT, UR40, 0x12, UP0 ;  /* 0x000000122800788c */ /* 0x000fe20008701070 */
[----:B------:R-:W-:Y:S01]  /*1a80*/  SHF.R.U32.HI R6, RZ, 0x1, R4 ;  /* 0x00000001ff067819 */ /* 0x000fe20000011604 */
[----:B------:R-:W-:Y:S01]  /*1a90*/  IMAD.SHL.U32 R4, R18, 0x2, RZ ;  /* 0x0000000212047824 */ /* 0x000fe200078e00ff */
[----:B------:R-:W-:Y:S01]  /*1aa0*/  SHF.R.S32.HI R14, RZ, 0x1f, R22 ;  /* 0x0000001fff0e7819 */ /* 0x000fe20000011416 */
[----:B------:R-:W-:Y:S01]  /*1ab0*/  IMAD.SHL.U32 R8, R0, 0x40, RZ ;  /* 0x0000004000087824 */ /* 0x000fe200078e00ff */
[--C-:B------:R-:W-:Y:S01]  /*1ac0*/  IADD3 R5, RZ, -R6, -R3.reuse ;  /* 0x80000006ff057210 */ /* 0x100fe20007ffe803 */
[----:B------:R-:W-:Y:S01]  /*1ad0*/  ULDC.64 UR8, c[0x0][0x5d0] ;  /* 0x0001740000087ab9 */ /* 0x000fe20000000a00 */
[----:B------:R-:W-:Y:S01]  /*1ae0*/  LOP3.LUT R4, R4, 0x6, RZ, 0xc0, !PT ;  /* 0x0000000604047812 */ /* 0x000fe200078ec0ff */
[----:B------:R-:W-:Y:S01]  /*1af0*/  UIMAD.WIDE.U32 UR4, UR39, 0x38e38e39, URZ ;  /* 0x38e38e39270478a5 */ /* 0x000fe2000f8e003f */
[----:B------:R-:W-:Y:S01]  /*1b00*/  LOP3.LUT R3, R8, 0x40, R3, 0xe2, !PT ;  /* 0x0000004008037812 */ /* 0x000fe200078ee203 */
[----:B------:R-:W-:Y:S01]  /*1b10*/  IMAD R7, R0, -0x40, R5 ;  /* 0xffffffc000077824 */ /* 0x000fe200078e0205 */
[----:B------:R-:W-:Y:S01]  /*1b20*/  LOP3.LUT R0, R18, 0x3, RZ, 0xc0, !PT ;  /* 0x0000000312007812 */ /* 0x000fe200078ec0ff */
[----:B------:R-:W-:Y:S01]  /*1b30*/  USEL UR6, URZ, 0x1, !UP0 ;  /* 0x000000013f067887 */ /* 0x000fe2000c000000 */
[----:B------:R-:W-:Y:S01]  /*1b40*/  PRMT R8, R4, 0x6540, R23 ;  /* 0x0000654004087816 */ /* 0x000fe20000000017 */
[----:B------:R-:W-:Y:S01]  /*1b50*/  IMAD.SHL.U32 R23, R23, 0x100, RZ ;  /* 0x0000010017177824 */ /* 0x000fe200078e00ff */
[----:B------:R-:W-:Y:S01]  /*1b60*/  USHF.R.U32.HI UR4, URZ, 0x2, UR5 ;  /* 0x000000023f047899 */ /* 0x000fe20008011605 */
[----:B----4-:R-:W-:Y:S01]  /*1b70*/  IMAD R12, R0, -0x2, R9 ;  /* 0xfffffffe000c7824 */ /* 0x010fe200078e0209 */
[----:B------:R-:W-:Y:S01]  /*1b80*/  ULOP3.LUT UR38, UR38, UR6, URZ, 0x3c, !UPT ;  /* 0x0000000626267292 */ /* 0x000fe2000f8e3c3f */
[----:B------:R-:W-:Y:S01]  /*1b90*/  IMAD.SHL.U32 R0, R152, 0x80, RZ ;  /* 0x0000008098007824 */ /* 0x000fe200078e00ff */
[----:B------:R-:W-:Y:S01]  /*1ba0*/  ISETP.GE.AND P0, PT, R23, R9, PT ;  /* 0x000000091700720c */ /* 0x000fe20003f06270 */
[----:B------:R-:W-:Y:S01]  /*1bb0*/  IMAD R5, R14, UR8, RZ ;  /* 0x000000080e057c24 */ /* 0x000fe2000f8e02ff */
[--C-:B------:R-:W-:Y:S01]  /*1bc0*/  SHF.R.S32.HI R9, RZ, 0x1f, R8.reuse ;  /* 0x0000001fff097819 */ /* 0x100fe20000011408 */
[----:B------:R-:W-:Y:S01]  /*1bd0*/  IMAD.WIDE R10, R152, 0x80, RZ ;  /* 0x00000080980a7825 */ /* 0x000fe200078e02ff */
[C---:B------:R-:W-:Y:S01]  /*1be0*/  ISETP.GE.OR P0, PT, R0.reuse, UR7, P0 ;  /* 0x0000000700007c0c */ /* 0x040fe20008706670 */
[----:B------:R-:W-:Y:S01]  /*1bf0*/  UIMAD UR39, UR4, -0x12, UR39 ;  /* 0xffffffee042778a4 */ /* 0x000fe2000f8e0227 */
[----:B------:R-:W-:Y:S01]  /*1c00*/  IADD3 R160, -R0, UR7, R7 ;  /* 0x0000000700a07c10 */ /* 0x000fe2000fffe107 */
[C---:B------:R-:W-:Y:S01]  /*1c10*/  IMAD R13, R22.reuse, UR9, R5 ;  /* 0x00000009160d7c24 */ /* 0x040fe2000f8e0205 */
[----:B------:R-:W-:Y:S01]  /*1c20*/  @UP1 ULOP3.LUT UR38, UR38, 0x1, UR4, 0x78, !UPT ;  /* 0x0000000126261892 */ /* 0x000fe2000f8e7804 */
[----:B------:R-:W-:Y:S01]  /*1c30*/  IMAD.WIDE.U32 R4, R22, UR8, R8 ;  /* 0x0000000816047c25 */ /* 0x000fe2000f8e0008 */
[----:B------:R-:W-:-:S03]  /*1c40*/  LOP3.LUT R161, R10, R3, R6, 0xfe, !PT ;  /* 0x000000030aa17212 */ /* 0x000fc600078efe06 */
[----:B------:R-:W-:Y:S02]  /*1c50*/  IMAD.IADD R5, R5, 0x1, R13 ;  /* 0x0000000105057824 */ /* 0x000fe400078e020d */
[----:B------:R-:W-:Y:S02]  /*1c60*/  IMAD.IADD R0, R12, 0x1, -R23 ;  /* 0x000000010c007824 */ /* 0x000fe400078e0a17 */
[----:B------:R-:W-:Y:S01]  /*1c70*/  IMAD.MOV.U32 R152, RZ, RZ, -0x1 ;  /* 0xffffffffff987424 */ /* 0x000fe200078e00ff */
[----:B------:R-:W-:Y:S06]  /*1c80*/  @P0 BRA `(.L_x_29) ;  /* 0x0000006000a00947 */ /* 0x000fec0003800000 */
[----:B------:R-:W0:Y:S01]  /*1c90*/  LDC.64 R12, c[0x0][0x5c8] ;  /* 0x00017200ff0c7b82 */ /* 0x000e220000000a00 */
[----:B------:R-:W-:Y:S01]  /*1ca0*/  ULDC.64 UR4, c[0x0][0x5c0] ;  /* 0x0001700000047ab9 */ /* 0x000fe20000000a00 */
[----:B------:R-:W-:Y:S01]  /*1cb0*/  BSSY B0, `(.L_x_29) ;  /* 0x0000625000007945 */ /* 0x000fe20003800000 */
[-C--:B0-----:R-:W-:Y:S02]  /*1cc0*/  IMAD R6, R11, R12.reuse, RZ ;  /* 0x0000000c0b067224 */ /* 0x081fe400078e02ff */
[----:B------:R-:W-:-:S04]  /*1cd0*/  IMAD.WIDE.U32 R4, R161, R12, R4 ;  /* 0x0000000ca1047225 */ /* 0x000fc800078e0004 */
[----:B------:R-:W-:Y:S01]  /*1ce0*/  IMAD R3, R161, R13, R6 ;  /* 0x0000000da1037224 */ /* 0x000fe200078e0206 */
[----:B------:R-:W-:-:S03]  /*1cf0*/  IADD3 R4, P0, R4, UR4, RZ ;  /* 0x0000000404047c10 */ /* 0x000fc6000ff1e0ff */
[----:B------:R-:W-:Y:S01]  /*1d00*/  IMAD.IADD R3, R5, 0x1, R3 ;  /* 0x0000000105037824 */ /* 0x000fe200078e0203 */
[----:B------:R-:W-:-:S04]  /*1d10*/  LEA R6, P1, R12, R4, 0x3 ;  /* 0x000000040c067211 */ /* 0x000fc800078218ff */
[----:B------:R-:W-:Y:S02]  /*1d20*/  IADD3.X R5, R3, UR5, RZ, P0, !PT ;  /* 0x0000000503057c10 */ /* 0x000fe400087fe4ff */
[----:B-----5:R-:W-:Y:S02]  /*1d30*/  ISETP.NE.AND P0, PT, R154, RZ, PT ;  /* 0x000000ff9a00720c */ /* 0x020fe40003f05270 */
[----:B------:R-:W-:-:S11]  /*1d40*/  LEA.HI.X R7, R12, R5, R13, 0x3, P1 ;  /* 0x000000050c077211 */ /* 0x000fd600008f1c0d */
[----:B------:R-:W-:Y:S05]  /*1d50*/  @!P0 BRA `(.L_x_30) ;  /* 0x0000004800608947 */ /* 0x000fea0003800000 */
[----:B------:R-:W0:Y:S01]  /*1d60*/  LDC.64 R156, c[0x0][0x5b0] ;  /* 0x00016c00ff9c7b82 */ /* 0x000e220000000a00 */
[----:B------:R-:W-:Y:S01]  /*1d70*/  ULDC.64 UR4, c[0x0][0x5b8] ;  /* 0x00016e0000047ab9 */ /* 0x000fe20000000a00 */
[----:B------:R-:W-:Y:S01]  /*1d80*/  ISETP.GE.AND P1, PT, R160, 0x1, PT ;  /* 0x00000001a000780c */ /* 0x000fe20003f26270 */
[----:B------:R-:W-:Y:S01]  /*1d90*/  IMAD R3, R14, UR4, RZ ;  /* 0x000000040e037c24 */ /* 0x000fe2000f8e02ff */
[----:B------:R-:W-:Y:S01]  /*1da0*/  BSSY B1, `(.L_x_31) ;  /* 0x000000e000017945 */ /* 0x000fe20003800000 */
[----:B------:R-:W-:Y:S01]  /*1db0*/  IMAD.WIDE.U32 R20, R22, UR4, R8 ;  /* 0x0000000416147c25 */ /* 0x000fe2000f8e0008 */
[----:B------:R-:W-:Y:S02]  /*1dc0*/  ISETP.LT.OR P5, PT, R0, 0x1, !P1 ;  /* 0x000000010000780c */ /* 0x000fe40004fa1670 */
[----:B------:R-:W1:Y:S01]  /*1dd0*/  LDC.64 R158, c[0x0][0x5a8] ;  /* 0x00016a00ff9e7b82 */ /* 0x000e620000000a00 */
[----:B------:R-:W-:Y:S02]  /*1de0*/  IMAD R3, R22, UR5, R3 ;  /* 0x0000000516037c24 */ /* 0x000fe4000f8e0203 */
[----:B------:R-:W-:-:S02]  /*1df0*/  IMAD.MOV.U32 R14, RZ, RZ, R20 ;  /* 0x000000ffff0e7224 */ /* 0x000fc400078e0014 */
[----:B------:R-:W-:Y:S02]  /*1e00*/  IMAD.IADD R15, R21, 0x1, R3 ;  /* 0x00000001150f7824 */ /* 0x000fe400078e0203 */
[-C--:B0-----:R-:W-:Y:S02]  /*1e10*/  IMAD R10, R11, R156.reuse, RZ ;  /* 0x0000009c0b0a7224 */ /* 0x081fe400078e02ff */
[----:B------:R-:W-:-:S04]  /*1e20*/  IMAD.WIDE.U32 R8, R161, R156, R14 ;  /* 0x0000009ca1087225 */ /* 0x000fc800078e000e */
[----:B------:R-:W-:Y:S01]  /*1e30*/  IMAD R13, R161, R157, R10 ;  /* 0x0000009da10d7224 */ /* 0x000fe200078e020a */
[----:B-1----:R-:W-:-:S04]  /*1e40*/  IADD3 R8, P0, R8, R158, RZ ;  /* 0x0000009e08087210 */ /* 0x002fc80007f1e0ff */
[----:B------:R-:W-:Y:S01]  /*1e50*/  IADD3.X R9, R159, R9, R13, P0, !PT ;  /* 0x000000099f097210 */ /* 0x000fe200007fe40d */
[----:B------:R-:W-:Y:S08]  /*1e60*/  @P5 BRA `(.L_x_32) ;  /* 0x0000000000045947 */ /* 0x000ff00003800000 */
[----:B--2---:R0:W5:Y:S02]  /*1e70*/  LDG.E.U8 R155, desc[UR36][R8.64] ;  /* 0x00000024089b7981 */ /* 0x004164000c1e1100 */
.L_x_32:
[----:B------:R-:W-:Y:S05]  /*1e80*/  BSYNC B1 ;  /* 0x0000000000017941 */ /* 0x000fea0003800000 */
.L_x_31:
[----:B-----5:R-:W-:Y:S01]  /*1e90*/  LOP3.LUT R3, R155, 0xffff, RZ, 0xc0, !PT ;  /* 0x0000ffff9b037812 */ /* 0x020fe200078ec0ff */
[----:B------:R-:W-:Y:S01]  /*1ea0*/  IMAD.SHL.U32 R10, R156, 0x8, RZ ;  /* 0x000000089c0a7824 */ /* 0x000fe200078e00ff */
[----:B------:R-:W-:Y:S01]  /*1eb0*/  ISETP.LT.OR P2, PT, R0, 0x2, !P1 ;  /* 0x000000020000780c */ /* 0x000fe20004f41670 */
[----:B------:R-:W-:Y:S01]  /*1ec0*/  BSSY B1, `(.L_x_33) ;  /* 0x000000e000017945 */ /* 0x000fe20003800000 */
[----:B------:R-:W-:Y:S02]  /*1ed0*/  PRMT R3, R3, 0x8880, RZ ;  /* 0x0000888003037816 */ /* 0x000fe400000000ff */
[----:B------:R-:W-:Y:S02]  /*1ee0*/  SHF.L.U64.HI R11, R156, 0x3, R157 ;  /* 0x000000039c0b7819 */ /* 0x000fe4000001029d */
[----:B------:R-:W-:Y:S01]  /*1ef0*/  ISETP.GE.AND P0, PT, R160, 0x9, PT ;  /* 0x00000009a000780c */ /* 0x000fe20003f06270 */
[----:B------:R-:W-:Y:S02]  /*1f00*/  IMAD R12, R3, R154, RZ ;  /* 0x0000009a030c7224 */ /* 0x000fe400078e02ff */
[----:B------:R-:W-:-:S04]  /*1f10*/  IMAD.WIDE.U32 R10, R161, R156, R10 ;  /* 0x0000009ca10a7225 */ /* 0x000fc800078e000a */
[----:B------:R-:W-:Y:S01]  /*1f20*/  @!P5 IMAD R3, R24, R153, R12 ;  /* 0x000000991803d224 */ /* 0x000fe200078e020c */
[----:B------:R-:W-:Y:S01]  /*1f30*/  IADD3 R10, P3, P4, R20, R158, R10 ;  /* 0x0000009e140a7210 */ /* 0x000fe20007c7e00a */
[----:B------:R-:W-:-:S03]  /*1f40*/  IMAD.IADD R13, R13, 0x1, R11 ;  /* 0x000000010d0d7824 */ /* 0x000fc600078e020b */
[----:B------:R1:W-:Y:S01]  /*1f50*/  @!P5 STG.E.U8 desc[UR36][R4.64], R3 ;  /* 0x000000030400d986 */ /* 0x0003e2000c101124 */
[----:B------:R-:W-:Y:S08]  /*1f60*/  @P2 BRA `(.L_x_34) ;  /* 0x00000000000c2947 */ /* 0x000ff00003800000 */
[----:B--2---:R-:W1:Y:S02]  /*1f70*/  LDG.E.U8 R155, desc[UR36][R8.64+0x1] ;  /* 0x00000124089b7981 */ /* 0x004e64000c1e1100 */
[----:B-1----:R-:W-:-:S05]  /*1f80*/  PRMT R3, R155, 0x8880, RZ ;  /* 0x000088809b037816 */ /* 0x002fca00000000ff */
[----:B------:R-:W-:-:S07]  /*1f90*/  IMAD R12, R3, R154, RZ ;  /* 0x0000009a030c7224 */ /* 0x000fce00078e02ff */
.L_x_34:
[----:B------:R-:W-:Y:S05]  /*1fa0*/  BSYNC B1 ;  /* 0x0000000000017941 */ /* 0x000fea0003800000 */
.L_x_33:
[C---:B------:R-:W-:Y:S01]  /*1fb0*/  ISETP.LT.OR P5, PT, R0.reuse, 0x1, !P0 ;  /* 0x000000010000780c */ /* 0x040fe200047a1670 */
[----:B------:R-:W-:Y:S01]  /*1fc0*/  @!P2 IMAD R25, R25, R153, R12 ;  /* 0x000000991919a224 */ /* 0x000fe200078e020c */
[----:B------:R-:W-:Y:S01]  /*1fd0*/  BSSY B1, `(.L_x_35) ;  /* 0x000000a000017945 */ /* 0x000fe20003800000 */
[----:B------:R-:W-:Y:S02]  /*1fe0*/  IADD3.X R11, R15, R159, R13, P3, P4 ;  /* 0x0000009f0f0b7210 */ /* 0x000fe40001fe840d */
[C---:B------:R-:W-:Y:S01]  /*1ff0*/  ISETP.LT.OR P3, PT, R0.reuse, 0x2, !P0 ;  /* 0x000000020000780c */ /* 0x040fe20004761670 */
[----:B------:R3:W-:Y:S01]  /*2000*/  @!P2 STG.E.U8 desc[UR36][R4.64+0x1], R25 ;  /* 0x000001190400a986 */ /* 0x0007e2000c101124 */
[C---:B------:R-:W-:Y:S02]  /*2010*/  ISETP.LT.OR P4, PT, R0.reuse, 0x9, !P1 ;  /* 0x000000090000780c */ /* 0x040fe40004f81670 */
[----:B------:R-:W-:-:S04]  /*2020*/  ISETP.LT.OR P2, PT, R0, 0xa, !P1 ;  /* 0x0000000a0000780c */ /* 0x000fc80004f41670 */
[----:B------:R-:W-:Y:S09]  /*2030*/  @P5 BRA `(.L_x_36) ;  /* 0x00000000000c5947 */ /* 0x000ff20003800000 */
[----:B--2---:R-:W1:Y:S02]  /*2040*/  LDG.E.U8 R155, desc[UR36][R10.64] ;  /* 0x000000240a9b7981 */ /* 0x004e64000c1e1100 */
[----:B-1----:R-:W-:-:S05]  /*2050*/  PRMT R3, R155, 0x8880, RZ ;  /* 0x000088809b037816 */ /* 0x002fca00000000ff */
[----:B------:R-:W-:-:S07]  /*2060*/  IMAD R12, R3, R154, RZ ;  /* 0x0000009a030c7224 */ /* 0x000fce00078e02ff */
.L_x_36:
[----:B------:R-:W-:Y:S05]  /*2070*/  BSYNC B1 ;  /* 0x0000000000017941 */ /* 0x000fea0003800000 */
.L_x_35:
[----:B-1----:R-:W-:Y:S01]  /*2080*/  @!P5 IMAD R3, R26, R153, R12 ;  /* 0x000000991a03d224 */ /* 0x002fe200078e020c */
[----:B------:R-:W-:Y:S04]  /*2090*/  BSSY B1, `(.L_x_37) ;  /* 0x0000006000017945 */ /* 0x000fe80003800000 */
[----:B------:R1:W-:Y:S01]  /*20a0*/  @!P5 STG.E.U8 desc[UR36][R6.64], R3 ;  /* 0x000000030600d986 */ /* 0x0003e2000c101124 */
[----:B------:R-:W-:Y:S05]  /*20b0*/  @P3 BRA `(.L_x_38) ;  /* 0x00000000000c3947 */ /* 0x000fea0003800000 */
[----:B--2---:R-:W1:Y:S02]  /*20c0*/  LDG.E.U8 R155, desc[UR36][R10.64+0x1] ;  /* 0x000001240a9b7981 */ /* 0x004e64000c1e1100 */
[----:B-1----:R-:W-:-:S05]  /*20d0*/  PRMT R3, R155, 0x8880, RZ ;  /* 0x000088809b037816 */ /* 0x002fca00000000ff */
[----:B------:R-:W-:-:S07]  /*20e0*/  IMAD R12, R3, R154, RZ ;  /* 0x0000009a030c7224 */ /* 0x000fce00078e02ff */
.L_x_38:
[----:B------:R-:W-:Y:S05]  /*20f0*/  BSYNC B1 ;  /* 0x0000000000017941 */ /* 0x000fea0003800000 */
.L_x_37:
[----:B------:R-:W-:Y:S01]  /*2100*/  @!P3 IMAD R27, R27, R153, R12 ;  /* 0x000000991b1bb224 */ /* 0x000fe200078e020c */
[----:B------:R-:W-:Y:S04]  /*2110*/  BSSY B1, `(.L_x_39) ;  /* 0x0000006000017945 */ /* 0x000fe80003800000 */
[----:B------:R4:W-:Y:S01]  /*2120*/  @!P3 STG.E.U8 desc[UR36][R6.64+0x1], R27 ;  /* 0x0000011b0600b986 */ /* 0x0009e2000c101124 */
[----:B------:R-:W-:Y:S05]  /*2130*/  @P4 BRA `(.L_x_40) ;  /* 0x00000000000c4947 */ /* 0x000fea0003800000 */
[----:B--2---:R-:W1:Y:S02]  /*2140*/  LDG.E.U8 R155, desc[UR36][R8.64+0x8] ;  /* 0x00000824089b7981 */ /* 0x004e64000c1e1100 */
[----:B-1----:R-:W-:-:S05]  /*2150*/  PRMT R3, R155, 0x8880, RZ ;  /* 0x000088809b037816 */ /* 0x002fca00000000ff */
[----:B------:R-:W-:-:S07]  /*2160*/  IMAD R12, R3, R154, RZ ;  /* 0x0000009a030c7224 */ /* 0x000fce00078e02ff */
.L_x_40:
[----:B------:R-:W-:Y:S05]  /*2170*/  BSYNC B1 ;  /* 0x0000000000017941 */ /* 0x000fea0003800000 */
.L_x_39:
[----:B-1----:R-:W-:Y:S01]  /*2180*/  @!P4 IMAD R3, R28, R153, R12 ;  /* 0x000000991c03c224 */ /* 0x002fe200078e020c */
[----:B------:R-:W-:Y:S04]  /*2190*/  BSSY B1, `(.L_x_41) ;  /* 0x0000006000017945 */ /* 0x000fe80003800000 */
[----:B------:R1:W-:Y:S01]  /*21a0*/  @!P4 STG.E.U8 desc[UR36][R4.64+0x8], R3 ;  /* 0x000008030400c986 */ /* 0x0003e2000c101124 */
[----:B------:R-:W-:Y:S05]  /*21b0*/  @P2 BRA `(.L_x_42) ;  /* 0x00000000000c2947 */ /* 0x000fea0003800000 */
[----:B--2---:R-:W1:Y:S02]  /*21c0*/  LDG.E.U8 R155, desc[UR36][R8.64+0x9] ;  /* 0x00000924089b7981 */ /* 0x004e64000c1e1100 */
[----:B-1----:R-:W-:-:S05]  /*21d0*/  PRMT R3, R155, 0x8880, RZ ;  /* 0x000088809b037816 */ /* 0x002fca00000000ff */
[----:B------:R-:W-:-:S07]  /*21e0*/  IMAD R12, R3, R154, RZ ;  /* 0x0000009a030c7224 */ /* 0x000fce00078e02ff */
.L_x_42:
[----:B------:R-:W-:Y:S05]  /*21f0*/  BSYNC B1 ;  /* 0x0000000000017941 */ /* 0x000fea0003800000 */
.L_x_41:
[C---:B------:R-:W-:Y:S01]  /*2200*/  ISETP.LT.OR P4, PT, R0.reuse, 0x9, !P0 ;  /* 0x000000090000780c */ /* 0x040fe20004781670 */
[----:B------:R-:W-:Y:S01]  /*2210*/  @!P2 IMAD R29, R29, R153, R12 ;  /* 0x000000991d1da224 */ /* 0x000fe200078e020c */
[----:B------:R-:W-:Y:S01]  /*2220*/  BSSY B1, `(.L_x_43) ;  /* 0x0000009000017945 */ /* 0x000fe20003800000 */
[C---:B------:R-:W-:Y:S02]  /*2230*/  ISETP.LT.OR P3, PT, R0.reuse, 0xa, !P0 ;  /* 0x0000000a0000780c */ /* 0x040fe40004761670 */
[C---:B------:R-:W-:Y:S01]  /*2240*/  ISETP.LT.OR P5, PT, R0.reuse, 0x11, !P1 ;  /* 0x000000110000780c */ /* 0x040fe20004fa1670 */
[----:B------:R0:W-:Y:S01]  /*2250*/  @!P2 STG.E.U8 desc[UR36][R4.64+0x9], R29 ;  /* 0x0000091d0400a986 */ /* 0x0001e2000c101124 */
[----:B------:R-:W-:-:S06]  /*2260*/  ISETP.LT.OR P2, PT, R0, 0x12, !P1 ;  /* 0x000000120000780c */ /* 0x000fcc0004f41670 */
[----:B------:R-:W-:Y:S07]  /*2270*/  @P4 BRA `(.L_x_44) ;  /* 0x00000000000c4947 */ /* 0x000fee0003800000 */
[----:B--2---:R-:W1:Y:S02]  /*2280*/  LDG.E.U8 R155, desc[UR36][R10.64+0x8] ;  /* 0x000008240a9b7981 */ /* 0x004e64000c1e1100 */
[----:B-1----:R-:W-:-:S05]  /*2290*/  PRMT R3, R155, 0x8880, RZ ;  /* 0x000088809b037816 */ /* 0x002fca00000000ff */
[----:B------:R-:W-:-:S07]  /*22a0*/  IMAD R12, R3, R154, RZ ;  /* 0x0000009a030c7224 */ /* 0x000fce00078e02ff */
.L_x_44:
[----:B------:R-:W-:Y:S05]  /*22b0*/  BSYNC B1 ;  /* 0x0000000000017941 */ /* 0x000fea0003800000 */
.L_x_43:
[----:B-1----:R-:W-:Y:S01]  /*22c0*/  @!P4 IMAD R3, R30, R153, R12 ;  /* 0x000000991e03c224 */ /* 0x002fe200078e020c */
[----:B------:R-:W-:Y:S04]  /*22d0*/  BSSY B1, `(.L_x_45) ;  /* 0x0000006000017945 */ /* 0x000fe80003800000 */
[----:B------:R1:W-:Y:S01]  /*22e0*/  @!P4 STG.E.U8 desc[UR36][R6.64+0x8], R3 ;  /* 0x000008030600c986 */ /* 0x0003e2000c101124 */
[----:B------:R-:W-:Y:S05]  /*22f0*/  @P3 BRA `(.L_x_46) ;  /* 0x00000000000c3947 */ /* 0x000fea0003800000 */
[----:B--2---:R-:W1:Y:S02]  /*2300*/  LDG.E.U8 R155, desc[UR36][R10.64+0x9] ;  /* 0x000009240a9b7981 */ /* 0x004e64000c1e1100 */
[----:B-1----:R-:W-:-:S05]  /*2310*/  PRMT R3, R155, 0x8880, RZ ;  /* 0x000088809b037816 */ /* 0x002fca00000000ff */
[----:B------:R-:W-:-:S07]  /*2320*/  IMAD R12, R3, R154, RZ ;  /* 0x0000009a030c7224 */ /* 0x000fce00078e02ff */
.L_x_46:
[----:B------:R-:W-:Y:S05]  /*2330*/  BSYNC B1 ;  /* 0x0000000000017941 */ /* 0x000fea0003800000 */
.L_x_45:
[----:B------:R-:W-:Y:S01]  /*2340*/  @!P3 IMAD R31, R31, R153, R12 ;  /* 0x000000991f1fb224 */ /* 0x000fe200078e020c */
[----:B------:R-:W-:Y:S04]  /*2350*/  BSSY B1, `(.L_x_47) ;  /* 0x0000006000017945 */ /* 0x000fe80003800000 */
[----:B------:R0:W-:Y:S01]  /*2360*/  @!P3 STG.E.U8 desc[UR36][R6.64+0x9], R31 ;  /* 0x0000091f0600b986 */ /* 0x0001e2000c101124 */
[----:B------:R-:W-:Y:S05]  /*2370*/  @P5 BRA `(.L_x_48) ;  /* 0x00000000000c5947 */ /* 0x000fea0003800000 */
[----:B--2---:R-:W1:Y:S02]  /*2380*/  LDG.E.U8 R155, desc[UR36][R8.64+0x10] ;  /* 0x00001024089b7981 */ /* 0x004e64000c1e1100 */
[----:B-1----:R-:W-:-:S05]  /*2390*/  PRMT R3, R155, 0x8880, RZ ;  /* 0x000088809b037816 */ /* 0x002fca00000000ff */
[----:B------:R-:W-:-:S07]  /*23a0*/  IMAD R12, R3, R154, RZ ;  /* 0x0000009a030c7224 */ /* 0x000fce00078e02ff */
.L_x_48:
[----:B------:R-:W-:Y:S05]  /*23b0*/  BSYNC B1 ;  /* 0x0000000000017941 */ /* 0x000fea0003800000 */
.L_x_47:
[----:B-1----:R-:W-:Y:S01]  /*23c0*/  @!P5 IMAD R3, R32, R153, R12 ;  /* 0x000000992003d224 */ /* 0x002fe200078e020c */
[----:B------:R-:W-:Y:S04]  /*23d0*/  BSSY B1, `(.L_x_49) ;  /* 0x0000006000017945 */ /* 0x000fe80003800000 */
[----:B------:R1:W-:Y:S01]  /*23e0*/  @!P5 STG.E.U8 desc[UR36][R4.64+0x10], R3 ;  /* 0x000010030400d986 */ /* 0x0003e2000c101124 */
[----:B------:R-:W-:Y:S05]  /*23f0*/  @P2 BRA `(.L_x_50) ;  /* 0x00000000000c2947 */ /* 0x000fea0003800000 */
[----:B--2---:R-:W1:Y:S02]  /*2400*/  LDG.E.U8 R155, desc[UR36][R8.64+0x11] ;  /* 0x00001124089b7981 */ /* 0x004e64000c1e1100 */
[----:B-1----:R-:W-:-:S05]  /*2410*/  PRMT R3, R155, 0x8880, RZ ;  /* 0x000088809b037816 */ /* 0x002fca00000000ff */
[----:B------:R-:W-:-:S07]  /*2420*/  IMAD R12, R3, R154, RZ ;  /* 0x0000009a030c7224 */ /* 0x000fce00078e02ff */
.L_x_50:
[----:B------:R-:W-:Y:S05]  /*2430*/  BSYNC B1 ;  /* 0x0000000000017941 */ /* 0x000fea0003800000 */
.L_x_49:
        /* <DEDUP_REMOVED lines=11> */
.L_x_52:
[----:B------:R-:W-:Y:S05]  /*24f0*/  BSYNC B1 ;  /* 0x0000000000017941 */ /* 0x000fea0003800000 */
.L_x_51:
[----:B-1----:R-:W-:Y:S01]  /*2500*/  @!P4 IMAD R3, R34, R153, R12 ;  /* 0x000000992203c224 */ /* 0x002fe200078e020c */
[----:B------:R-:W-:Y:S04]  /*2510*/  BSSY B1, `(.L_x_53) ;  /* 0x0000006000017945 */ /* 0x000fe80003800000 */
[----:B------:R1:W-:Y:S01]  /*2520*/  @!P4 STG.E.U8 desc[UR36][R6.64+0x10], R3 ;  /* 0x000010030600c986 */ /* 0x0003e2000c101124 */
[----:B------:R-:W-:Y:S05]  /*2530*/  @P3 BRA `(.L_x_54) ;  /* 0x00000000000c3947 */ /* 0x000fea0003800000 */
[----:B--2---:R-:W1:Y:S02]  /*2540*/  LDG.E.U8 R155, desc[UR36][R10.64+0x11] ;  /* 0x000011240a9b7981 */ /* 0x004e64000c1e1100 */
[----:B-1----:R-:W-:-:S05]  /*2550*/  PRMT R3, R155, 0x8880, RZ ;  /* 0x000088809b037816 */ /* 0x002fca00000000ff */
[----:B------:R-:W-:-:S07]  /*2560*/  IMAD R12, R3, R154, RZ ;  /* 0x0000009a030c7224 */ /* 0x000fce00078e02ff */
.L_x_54:
[----:B------:R-:W-:Y:S05]  /*2570*/  BSYNC B1 ;  /* 0x0000000000017941 */ /* 0x000fea0003800000 */
.L_x_53:
[----:B------:R-:W-:Y:S01]  /*2580*/  @!P3 IMAD R35, R35, R153, R12 ;  /* 0x000000992323b224 */ /* 0x000fe200078e020c */
[----:B------:R-:W-:Y:S04]  /*2590*/  BSSY B1, `(.L_x_55) ;  /* 0x0000006000017945 */ /* 0x000fe80003800000 */
[----:B------:R0:W-:Y:S01]  /*25a0*/  @!P3 STG.E.U8 desc[UR36][R6.64+0x11], R35 ;  /* 0x000011230600b986 */ /* 0x0001e2000c101124 */
[----:B------:R-:W-:Y:S05]  /*25b0*/  @P5 BRA `(.L_x_56) ;  /* 0x00000000000c5947 */ /* 0x000fea0003800000 */
[----:B--2---:R-:W1:Y:S02]  /*25c0*/  LDG.E.U8 R155, desc[UR36][R8.64+0x18] ;  /* 0x00001824089b7981 */ /* 0x004e64000c1e1100 */
[----:B-1----:R-:W-:-:S05]  /*25d0*/  PRMT R3, R155, 0x8880, RZ ;  /* 0x000088809b037816 */ /* 0x002fca00000000ff */
[----:B------:R-:W-:-:S07]  /*25e0*/  IMAD R12, R3, R154, RZ ;  /* 0x0000009a030c7224 */ /* 0x000fce00078e02ff */
.L_x_56:
[----:B------:R-:W-:Y:S05]  /*25f0*/  BSYNC B1 ;  /* 0x0000000000017941 */ /* 0x000fea0003800000 */
.L_x_55:
[----:B-1----:R-:W-:Y:S01]  /*2600*/  @!P5 IMAD R3, R36, R153, R12 ;  /* 0x000000992403d224 */ /* 0x002fe200078e020c */
[----:B------:R-:W-:Y:S04]  /*2610*/  BSSY B1, `(.L_x_57) ;  /* 0x0000006000017945 */ /* 0x000fe80003800000 */
[----:B------:R1:W-:Y:S01]  /*2620*/  @!P5 STG.E.U8 desc[UR36][R4.64+0x18], R3 ;  /* 0x000018030400d986 */ /* 0x0003e2000c101124 */
[----:B------:R-:W-:Y:S05]  /*2630*/  @P2 BRA `(.L_x_58) ;  /* 0x00000000000c2947 */ /* 0x000fea0003800000 */
[----:B--2---:R-:W1:Y:S02]  /*2640*/  LDG.E.U8 R155, desc[UR36][R8.64+0x19] ;  /* 0x00001924089b7981 */ /* 0x004e64000c1e1100 */
[----:B-1----:R-:W-:-:S05]  /*2650*/  PRMT R3, R155, 0x8880, RZ ;  /* 0x000088809b037816 */ /* 0x002fca00000000ff */
[----:B------:R-:W-:-:S07]  /*2660*/  IMAD R12, R3, R154, RZ ;  /* 0x0000009a030c7224 */ /* 0x000fce00078e02ff */
.L_x_58:
[----:B------:R-:W-:Y:S05]  /*2670*/  BSYNC B1 ;  /* 0x0000000000017941 */ /* 0x000fea0003800000 */
.L_x_57:
        /* <DEDUP_REMOVED lines=11> */
.L_x_60:
[----:B------:R-:W-:Y:S05]  /*2730*/  BSYNC B1 ;  /* 0x0000000000017941 */ /* 0x000fea0003800000 */
.L_x_59:
[----:B-1----:R-:W-:Y:S01]  /*2740*/  @!P4 IMAD R3, R38, R153, R12 ;  /* 0x000000992603c224 */ /* 0x002fe200078e020c */
[----:B------:R-:W-:Y:S04]  /*2750*/  BSSY B1, `(.L_x_61) ;  /* 0x0000006000017945 */ /* 0x000fe80003800000 */
[----:B------:R1:W-:Y:S01]  /*2760*/  @!P4 STG.E.U8 desc[UR36][R6.64+0x18], R3 ;  /* 0x000018030600c986 */ /* 0x0003e2000c101124 */
[----:B------:R-:W-:Y:S05]  /*2770*/  @P3 BRA `(.L_x_62) ;  /* 0x00000000000c3947 */ /* 0x000fea0003800000 */
[----:B--2---:R-:W1:Y:S02]  /*2780*/  LDG.E.U8 R155, desc[UR36][R10.64+0x19] ;  /* 0x000019240a9b7981 */ /* 0x004e64000c1e1100 */
[----:B-1----:R-:W-:-:S05]  /*2790*/  PRMT R3, R155, 0x8880, RZ ;  /* 0x000088809b037816 */ /* 0x002fca00000000ff */
[----:B------:R-:W-:-:S07]  /*27a0*/  IMAD R12, R3, R154, RZ ;  /* 0x0000009a030c7224 */ /* 0x000fce00078e02ff */
.L_x_62:
[----:B------:R-:W-:Y:S05]  /*27b0*/  BSYNC B1 ;  /* 0x0000000000017941 */ /* 0x000fea0003800000 */
.L_x_61:
[----:B------:R-:W-:Y:S01]  /*27c0*/  @!P3 IMAD R39, R39, R153, R12 ;  /* 0x000000992727b224 */ /* 0x000fe200078e020c */
[----:B------:R-:W-:Y:S04]  /*27d0*/  BSSY B1, `(.L_x_63) ;  /* 0x0000006000017945 */ /* 0x000fe80003800000 */
[----:B------:R0:W-:Y:S01]  /*27e0*/  @!P3 STG.E.U8 desc[UR36][R6.64+0x19], R39 ;  /* 0x000019270600b986 */ /* 0x0001e2000c101124 */
[----:B------:R-:W-:Y:S05]  /*27f0*/  @P5 BRA `(.L_x_64) ;  /* 0x00000000000c5947 */ /* 0x000fea0003800000 */
[----:B--2---:R-:W1:Y:S02]  /*2800*/  LDG.E.U8 R155, desc[UR36][R8.64+0x20] ;  /* 0x00002024089b7981 */ /* 0x004e64000c1e1100 */
[----:B-1----:R-:W-:-:S05]  /*2810*/  PRMT R3, R155, 0x8880, RZ ;  /* 0x000088809b037816 */ /* 0x002fca00000000ff */
[----:B------:R-:W-:-:S07]  /*2820*/  IMAD R12, R3, R154, RZ ;  /* 0x0000009a030c7224 */ /* 0x000fce00078e02ff */
.L_x_64:
[----:B------:R-:W-:Y:S05]  /*2830*/  BSYNC B1 ;  /* 0x0000000000017941 */ /* 0x000fea0003800000 */
.L_x_63:
[----:B-1----:R-:W-:Y:S01]  /*2840*/  @!P5 IMAD R3, R40, R153, R12 ;  /* 0x000000992803d224 */ /* 0x002fe200078e020c */
[----:B------:R-:W-:Y:S04]  /*2850*/  BSSY B1, `(.L_x_65) ;  /* 0x0000006000017945 */ /* 0x000fe80003800000 */
[----:B------:R1:W-:Y:S01]  /*2860*/  @!P5 STG.E.U8 desc[UR36][R4.64+0x20], R3 ;  /* 0x000020030400d986 */ /* 0x0003e2000c101124 */
[----:B------:R-:W-:Y:S05]  /*2870*/  @P2 BRA `(.L_x_66) ;  /* 0x00000000000c2947 */ /* 0x000fea0003800000 */
[----:B--2---:R-:W1:Y:S02]  /*2880*/  LDG.E.U8 R155, desc[UR36][R8.64+0x21] ;  /* 0x00002124089b7981 */ /* 0x004e64000c1e1100 */
[----:B-1----:R-:W-:-:S05]  /*2890*/  PRMT R3, R155, 0x8880, RZ ;  /* 0x000088809b037816 */ /* 0x002fca00000000ff */
[----:B------:R-:W-:-:S07]  /*28a0*/  IMAD R12, R3, R154, RZ ;  /* 0x0000009a030c7224 */ /* 0x000fce00078e02ff */
.L_x_66:
[----:B------:R-:W-:Y:S05]  /*28b0*/  BSYNC B1 ;  /* 0x0000000000017941 */ /* 0x000fea0003800000 */
.L_x_65:
        /* <DEDUP_REMOVED lines=11> */
.L_x_68:
[----:B------:R-:W-:Y:S05]  /*2970*/  BSYNC B1 ;  /* 0x0000000000017941 */ /* 0x000fea0003800000 */
.L_x_67:
[----:B-1----:R-:W-:Y:S01]  /*2980*/  @!P4 IMAD R3, R42, R153, R12 ;  /* 0x000000992a03c224 */ /* 0x002fe200078e020c */
[----:B------:R-:W-:Y:S04]  /*2990*/  BSSY B1, `(.L_x_69) ;  /* 0x0000006000017945 */ /* 0x000fe80003800000 */
[----:B------:R1:W-:Y:S01]  /*29a0*/  @!P4 STG.E.U8 desc[UR36][R6.64+0x20], R3 ;  /* 0x000020030600c986 */ /* 0x0003e2000c101124 */
[----:B------:R-:W-:Y:S05]  /*29b0*/  @P3 BRA `(.L_x_70) ;  /* 0x00000000000c3947 */ /* 0x000fea0003800000 */
[----:B--2---:R-:W1:Y:S02]  /*29c0*/  LDG.E.U8 R155, desc[UR36][R10.64+0x21] ;  /* 0x000021240a9b7981 */ /* 0x004e64000c1e1100 */
[----:B-1----:R-:W-:-:S05]  /*29d0*/  PRMT R3, R155, 0x8880, RZ ;  /* 0x000088809b037816 */ /* 0x002fca00000000ff */
[----:B------:R-:W-:-:S07]  /*29e0*/  IMAD R12, R3, R154, RZ ;  /* 0x0000009a030c7224 */ /* 0x000fce00078e02ff */
.L_x_70:
[----:B------:R-:W-:Y:S05]  /*29f0*/  BSYNC B1 ;  /* 0x0000000000017941 */ /* 0x000fea0003800000 */
.L_x_69:
[----:B------:R-:W-:Y:S01]  /*2a00*/  @!P3 IMAD R43, R43, R153, R12 ;  /* 0x000000992b2bb224 */ /* 0x000fe200078e020c */
[----:B------:R-:W-:Y:S04]  /*2a10*/  BSSY B1, `(.L_x_71) ;  /* 0x0000006000017945 */ /* 0x000fe80003800000 */
[----:B------:R0:W-:Y:S01]  /*2a20*/  @!P3 STG.E.U8 desc[UR36][R6.64+0x21], R43 ;  /* 0x0000212b0600b986 */ /* 0x0001e2000c101124 */
[----:B------:R-:W-:Y:S05]  /*2a30*/  @P5 BRA `(.L_x_72) ;  /* 0x00000000000c5947 */ /* 0x000fea0003800000 */
[----:B--2---:R-:W1:Y:S02]  /*2a40*/  LDG.E.U8 R155, desc[UR36][R8.64+0x28] ;  /* 0x00002824089b7981 */ /* 0x004e64000c1e1100 */
[----:B-1----:R-:W-:-:S05]  /*2a50*/  PRMT R3, R155, 0x8880, RZ ;  /* 0x000088809b037816 */ /* 0x002fca00000000ff */
[----:B------:R-:W-:-:S07]  /*2a60*/  IMAD R12, R3, R154, RZ ;  /* 0x0000009a030c7224 */ /* 0x000fce00078e02ff */
.L_x_72:
[----:B------:R-:W-:Y:S05]  /*2a70*/  BSYNC B1 ;  /* 0x0000000000017941 */ /* 0x000fea0003800000 */
.L_x_71:
[----:B-1----:R-:W-:Y:S01]  /*2a80*/  @!P5 IMAD R3, R44, R153, R12 ;  /* 0x000000992c03d224 */ /* 0x002fe200078e020c */
[----:B------:R-:W-:Y:S04]  /*2a90*/  BSSY B1, `(.L_x_73) ;  /* 0x0000006000017945 */ /* 0x000fe80003800000 */
[----:B------:R1:W-:Y:S01]  /*2aa0*/  @!P5 STG.E.U8 desc[UR36][R4.64+0x28], R3 ;  /* 0x000028030400d986 */ /* 0x0003e2000c101124 */
[----:B------:R-:W-:Y:S05]  /*2ab0*/  @P2 BRA `(.L_x_74) ;  /* 0x00000000000c2947 */ /* 0x000fea0003800000 */
[----:B--2---:R-:W1:Y:S02]  /*2ac0*/  LDG.E.U8 R155, desc[UR36][R8.64+0x29] ;  /* 0x00002924089b7981 */ /* 0x004e64000c1e1100 */
[----:B-1----:R-:W-:-:S05]  /*2ad0*/  PRMT R3, R155, 0x8880, RZ ;  /* 0x000088809b037816 */ /* 0x002fca00000000ff */
[----:B------:R-:W-:-:S07]  /*2ae0*/  IMAD R12, R3, R154, RZ ;  /* 0x0000009a030c7224 */ /* 0x000fce00078e02ff */
.L_x_74:
[----:B------:R-:W-:Y:S05]  /*2af0*/  BSYNC B1 ;  /* 0x0000000000017941 */ /* 0x000fea0003800000 */
.L_x_73:
        /* <DEDUP_REMOVED lines=11> */
.L_x_76:
[----:B------:R-:W-:Y:S05]  /*2bb0*/  BSYNC B1 ;  /* 0x0000000000017941 */ /* 0x000fea0003800000 */
.L_x_75:
[----:B-1----:R-:W-:Y:S01]  /*2bc0*/  @!P4 IMAD R3, R46, R153, R12 ;  /* 0x000000992e03c224 */ /* 0x002fe200078e020c */
[----:B------:R-:W-:Y:S04]  /*2bd0*/  BSSY B1, `(.L_x_77) ;  /* 0x0000006000017945 */ /* 0x000fe80003800000 */
[----:B------:R1:W-:Y:S01]  /*2be0*/  @!P4 STG.E.U8 desc[UR36][R6.64+0x28], R3 ;  /* 0x000028030600c986 */ /* 0x0003e2000c101124 */
[----:B------:R-:W-:Y:S05]  /*2bf0*/  @P3 BRA `(.L_x_78) ;  /* 0x00000000000c3947 */ /* 0x000fea0003800000 */
[----:B--2---:R-:W1:Y:S02]  /*2c00*/  LDG.E.U8 R155, desc[UR36][R10.64+0x29] ;  /* 0x000029240a9b7981 */ /* 0x004e64000c1e1100 */
[----:B-1----:R-:W-:-:S05]  /*2c10*/  PRMT R3, R155, 0x8880, RZ ;  /* 0x000088809b037816 */ /* 0x002fca00000000ff */
[----:B------:R-:W-:-:S07]  /*2c20*/  IMAD R12, R3, R154, RZ ;  /* 0x0000009a030c7224 */ /* 0x000fce00078e02ff */
.L_x_78:
[----:B------:R-:W-:Y:S05]  /*2c30*/  BSYNC B1 ;  /* 0x0000000000017941 */ /* 0x000fea0003800000 */
.L_x_77:
[----:B------:R-:W-:Y:S01]  /*2c40*/  @!P3 IMAD R47, R47, R153, R12 ;  /* 0x000000992f2fb224 */ /* 0x000fe200078e020c */
[----:B------:R-:W-:Y:S04]  /*2c50*/  BSSY B1, `(.L_x_79) ;  /* 0x0000006000017945 */ /* 0x000fe80003800000 */
[----:B------:R0:W-:Y:S01]  /*2c60*/  @!P3 STG.E.U8 desc[UR36][R6.64+0x29], R47 ;  /* 0x0000292f0600b986 */ /* 0x0001e2000c101124 */
[----:B------:R-:W-:Y:S05]  /*2c70*/  @P5 BRA `(.L_x_80) ;  /* 0x00000000000c5947 */ /* 0x000fea0003800000 */
[----:B--2---:R-:W1:Y:S02]  /*2c80*/  LDG.E.U8 R155, desc[UR36][R8.64+0x30] ;  /* 0x00003024089b7981 */ /* 0x004e64000c1e1100 */
[----:B-1----:R-:W-:-:S05]  /*2c90*/  PRMT R3, R155, 0x8880, RZ ;  /* 0x000088809b037816 */ /* 0x002fca00000000ff */
[----:B------:R-:W-:-:S07]  /*2ca0*/  IMAD R12, R3, R154, RZ ;  /* 0x0000009a030c7224 */ /* 0x000fce00078e02ff */
.L_x_80:
[----:B------:R-:W-:Y:S05]  /*2cb0*/  BSYNC B1 ;  /* 0x0000000000017941 */ /* 0x000fea0003800000 */
.L_x_79:
[----:B-1----:R-:W-:Y:S01]  /*2cc0*/  @!P5 IMAD R3, R48, R153, R12 ;  /* 0x000000993003d224 */ /* 0x002fe200078e020c */
[----:B------:R-:W-:Y:S04]  /*2cd0*/  BSSY B1, `(.L_x_81) ;  /* 0x0000006000017945 */ /* 0x000fe80003800000 */
[----:B------:R1:W-:Y:S01]  /*2ce0*/  @!P5 STG.E.U8 desc[UR36][R4.64+0x30], R3 ;  /* 0x000030030400d986 */ /* 0x0003e2000c101124 */
[----:B------:R-:W-:Y:S05]  /*2cf0*/  @P2 BRA `(.L_x_82) ;  /* 0x00000000000c2947 */ /* 0x000fea0003800000 */
[----:B--2---:R-:W1:Y:S02]  /*2d00*/  LDG.E.U8 R155, desc[UR36][R8.64+0x31] ;  /* 0x00003124089b7981 */ /* 0x004e64000c1e1100 */
[----:B-1----:R-:W-:-:S05]  /*2d10*/  PRMT R3, R155, 0x8880, RZ ;  /* 0x000088809b037816 */ /* 0x002fca00000000ff */
[----:B------:R-:W-:-:S07]  /*2d20*/  IMAD R12, R3, R154, RZ ;  /* 0x0000009a030c7224 */ /* 0x000fce00078e02ff */
.L_x_82:
[----:B------:R-:W-:Y:S05]  /*2d30*/  BSYNC B1 ;  /* 0x0000000000017941 */ /* 0x000fea0003800000 */
.L_x_81:
        /* <DEDUP_REMOVED lines=11> */
.L_x_84:
[----:B------:R-:W-:Y:S05]  /*2df0*/  BSYNC B1 ;  /* 0x0000000000017941 */ /* 0x000fea0003800000 */
.L_x_83:
[----:B-1----:R-:W-:Y:S01]  /*2e00*/  @!P4 IMAD R3, R50, R153, R12 ;  /* 0x000000993203c224 */ /* 0x002fe200078e020c */
[----:B------:R-:W-:Y:S04]  /*2e10*/  BSSY B1, `(.L_x_85) ;  /* 0x0000006000017945 */ /* 0x000fe80003800000 */
[----:B------:R1:W-:Y:S01]  /*2e20*/  @!P4 STG.E.U8 desc[UR36][R6.64+0x30], R3 ;  /* 0x000030030600c986 */ /* 0x0003e2000c101124 */
[----:B------:R-:W-:Y:S05]  /*2e30*/  @P3 BRA `(.L_x_86) ;  /* 0x00000000000c3947 */ /* 0x000fea0003800000 */
[----:B--2---:R-:W1:Y:S02]  /*2e40*/  LDG.E.U8 R155, desc[UR36][R10.64+0x31] ;  /* 0x000031240a9b7981 */ /* 0x004e64000c1e1100 */
[----:B-1----:R-:W-:-:S05]  /*2e50*/  PRMT R3, R155, 0x8880, RZ ;  /* 0x000088809b037816 */ /* 0x002fca00000000ff */
[----:B------:R-:W-:-:S07]  /*2e60*/  IMAD R12, R3, R154, RZ ;  /* 0x0000009a030c7224 */ /* 0x000fce00078e02ff */
.L_x_86:
[----:B------:R-:W-:Y:S05]  /*2e70*/  BSYNC B1 ;  /* 0x0000000000017941 */ /* 0x000fea0003800000 */
.L_x_85:
[----:B------:R-:W-:Y:S01]  /*2e80*/  @!P3 IMAD R51, R51, R153, R12 ;  /* 0x000000993333b224 */ /* 0x000fe200078e020c */
[----:B------:R-:W-:Y:S04]  /*2e90*/  BSSY B1, `(.L_x_87) ;  /* 0x0000006000017945 */ /* 0x000fe80003800000 */
[----:B------:R0:W-:Y:S01]  /*2ea0*/  @!P3 STG.E.U8 desc[UR36][R6.64+0x31], R51 ;  /* 0x000031330600b986 */ /* 0x0001e2000c101124 */
[----:B------:R-:W-:Y:S05]  /*2eb0*/  @P5 BRA `(.L_x_88) ;  /* 0x00000000000c5947 */ /* 0x000fea0003800000 */
[----:B--2---:R-:W1:Y:S02]  /*2ec0*/  LDG.E.U8 R155, desc[UR36][R8.64+0x38] ;  /* 0x00003824089b7981 */ /* 0x004e64000c1e1100 */
[----:B-1----:R-:W-:-:S05]  /*2ed0*/  PRMT R3, R155, 0x8880, RZ ;  /* 0x000088809b037816 */ /* 0x002fca00000000ff */
[----:B------:R-:W-:-:S07]  /*2ee0*/  IMAD R12, R3, R154, RZ ;  /* 0x0000009a030c7224 */ /* 0x000fce00078e02ff */
.L_x_88:
[----:B------:R-:W-:Y:S05]  /*2ef0*/  BSYNC B1 ;  /* 0x0000000000017941 */ /* 0x000fea0003800000 */
.L_x_87:
[----:B-1----:R-:W-:Y:S01]  /*2f00*/  @!P5 IMAD R3, R52, R153, R12 ;  /* 0x000000993403d224 */ /* 0x002fe200078e020c */
[----:B------:R-:W-:Y:S04]  /*2f10*/  BSSY B1, `(.L_x_89) ;  /* 0x0000006000017945 */ /* 0x000fe80003800000 */
[----:B------:R1:W-:Y:S01]  /*2f20*/  @!P5 STG.E.U8 desc[UR36][R4.64+0x38], R3 ;  /* 0x000038030400d986 */ /* 0x0003e2000c101124 */
[----:B------:R-:W-:Y:S05]  /*2f30*/  @P2 BRA `(.L_x_90) ;  /* 0x00000000000c2947 */ /* 0x000fea0003800000 */
[----:B--2---:R-:W1:Y:S02]  /*2f40*/  LDG.E.U8 R155, desc[UR36][R8.64+0x39] ;  /* 0x00003924089b7981 */ /* 0x004e64000c1e1100 */
[----:B-1----:R-:W-:-:S05]  /*2f50*/  PRMT R3, R155, 0x8880, RZ ;  /* 0x000088809b037816 */ /* 0x002fca00000000ff */
[----:B------:R-:W-:-:S07]  /*2f60*/  IMAD R12, R3, R154, RZ ;  /* 0x0000009a030c7224 */ /* 0x000fce00078e02ff */
.L_x_90:
[----:B------:R-:W-:Y:S05]  /*2f70*/  BSYNC B1 ;  /* 0x0000000000017941 */ /* 0x000fea0003800000 */
.L_x_89:
        /* <DEDUP_REMOVED lines=11> */
.L_x_92:
[----:B------:R-:W-:Y:S05]  /*3030*/  BSYNC B1 ;  /* 0x0000000000017941 */ /* 0x000fea0003800000 */
.L_x_91:
[----:B-1----:R-:W-:Y:S01]  /*3040*/  @!P4 IMAD R3, R54, R153, R12 ;  /* 0x000000993603c224 */ /* 0x002fe200078e020c */
[----:B------:R-:W-:Y:S04]  /*3050*/  BSSY B1, `(.L_x_93) ;  /* 0x0000006000017945 */ /* 0x000fe80003800000 */
[----:B------:R1:W-:Y:S01]  /*3060*/  @!P4 STG.E.U8 desc[UR36][R6.64+0x38], R3 ;  /* 0x000038030600c986 */ /* 0x0003e2000c101124 */
[----:B------:R-:W-:Y:S05]  /*3070*/  @P3 BRA `(.L_x_94) ;  /* 0x00000000000c3947 */ /* 0x000fea0003800000 */
[----:B--2---:R-:W1:Y:S02]  /*3080*/  LDG.E.U8 R155, desc[UR36][R10.64+0x39] ;  /* 0x000039240a9b7981 */ /* 0x004e64000c1e1100 */
[----:B-1----:R-:W-:-:S05]  /*3090*/  PRMT R3, R155, 0x8880, RZ ;  /* 0x000088809b037816 */ /* 0x002fca00000000ff */
[----:B------:R-:W-:-:S07]  /*30a0*/  IMAD R12, R3, R154, RZ ;  /* 0x0000009a030c7224 */ /* 0x000fce00078e02ff */
.L_x_94:
[----:B------:R-:W-:Y:S05]  /*30b0*/  BSYNC B1 ;  /* 0x0000000000017941 */ /* 0x000fea0003800000 */
.L_x_93:
[----:B------:R-:W-:Y:S01]  /*30c0*/  @!P3 IMAD R55, R55, R153, R12 ;  /* 0x000000993737b224 */ /* 0x000fe200078e020c */
[----:B------:R-:W-:Y:S04]  /*30d0*/  BSSY B1, `(.L_x_95) ;  /* 0x0000006000017945 */ /* 0x000fe80003800000 */
[----:B------:R0:W-:Y:S01]  /*30e0*/  @!P3 STG.E.U8 desc[UR36][R6.64+0x39], R55 ;  /* 0x000039370600b986 */ /* 0x0001e2000c101124 */
[----:B------:R-:W-:Y:S05]  /*30f0*/  @P5 BRA `(.L_x_96) ;  /* 0x00000000000c5947 */ /* 0x000fea0003800000 */
[----:B--2---:R-:W1:Y:S02]  /*3100*/  LDG.E.U8 R155, desc[UR36][R8.64+0x40] ;  /* 0x00004024089b7981 */ /* 0x004e64000c1e1100 */
[----:B-1----:R-:W-:-:S05]  /*3110*/  PRMT R3, R155, 0x8880, RZ ;  /* 0x000088809b037816 */ /* 0x002fca00000000ff */
[----:B------:R-:W-:-:S07]  /*3120*/  IMAD R12, R3, R154, RZ ;  /* 0x0000009a030c7224 */ /* 0x000fce00078e02ff */
.L_x_96:
[----:B------:R-:W-:Y:S05]  /*3130*/  BSYNC B1 ;  /* 0x0000000000017941 */ /* 0x000fea0003800000 */
.L_x_95:
[----:B-1----:R-:W-:Y:S01]  /*3140*/  @!P5 IMAD R3, R56, R153, R12 ;  /* 0x000000993803d224 */ /* 0x002fe200078e020c */
[----:B------:R-:W-:Y:S04]  /*3150*/  BSSY B1, `(.L_x_97) ;  /* 0x0000006000017945 */ /* 0x000fe80003800000 */
[----:B------:R1:W-:Y:S01]  /*3160*/  @!P5 STG.E.U8 desc[UR36][R4.64+0x40], R3 ;  /* 0x000040030400d986 */ /* 0x0003e2000c101124 */
[----:B------:R-:W-:Y:S05]  /*3170*/  @P2 BRA `(.L_x_98) ;  /* 0x00000000000c2947 */ /* 0x000fea0003800000 */
[----:B--2---:R-:W1:Y:S02]  /*3180*/  LDG.E.U8 R155, desc[UR36][R8.64+0x41] ;  /* 0x00004124089b7981 */ /* 0x004e64000c1e1100 */
[----:B-1----:R-:W-:-:S05]  /*3190*/  PRMT R3, R155, 0x8880, RZ ;  /* 0x000088809b037816 */ /* 0x002fca00000000ff */
[----:B------:R-:W-:-:S07]  /*31a0*/  IMAD R12, R3, R154, RZ ;  /* 0x0000009a030c7224 */ /* 0x000fce00078e02ff */
.L_x_98:
[----:B------:R-:W-:Y:S05]  /*31b0*/  BSYNC B1 ;  /* 0x0000000000017941 */ /* 0x000fea0003800000 */
.L_x_97:
        /* <DEDUP_REMOVED lines=11> */
.L_x_100:
[----:B------:R-:W-:Y:S05]  /*3270*/  BSYNC B1 ;  /* 0x0000000000017941 */ /* 0x000fea0003800000 */
.L_x_99:
[----:B-1----:R-:W-:Y:S01]  /*3280*/  @!P4 IMAD R3, R58, R153, R12 ;  /* 0x000000993a03c224 */ /* 0x002fe200078e020c */
[----:B------:R-:W-:Y:S04]  /*3290*/  BSSY B1, `(.L_x_101) ;  /* 0x0000006000017945 */ /* 0x000fe80003800000 */
[----:B------:R1:W-:Y:S01]  /*32a0*/  @!P4 STG.E.U8 desc[UR36][R6.64+0x40], R3 ;  /* 0x000040030600c986 */ /* 0x0003e2000c101124 */
[----:B------:R-:W-:Y:S05]  /*32b0*/  @P3 BRA `(.L_x_102) ;  /* 0x00000000000c3947 */ /* 0x000fea0003800000 */
[----:B--2---:R-:W1:Y:S02]  /*32c0*/  LDG.E.U8 R155, desc[UR36][R10.64+0x41] ;  /* 0x000041240a9b7981 */ /* 0x004e64000c1e1100 */
[----:B-1----:R-:W-:-:S05]  /*32d0*/  PRMT R3, R155, 0x8880, RZ ;  /* 0x000088809b037816 */ /* 0x002fca00000000ff */
[----:B------:R-:W-:-:S07]  /*32e0*/  IMAD R12, R3, R154, RZ ;  /* 0x0000009a030c7224 */ /* 0x000fce00078e02ff */
.L_x_102:
[----:B------:R-:W-:Y:S05]  /*32f0*/  BSYNC B1 ;  /* 0x0000000000017941 */ /* 0x000fea0003800000 */
.L_x_101:
[----:B------:R-:W-:Y:S01]  /*3300*/  @!P3 IMAD R59, R59, R153, R12 ;  /* 0x000000993b3bb224 */ /* 0x000fe200078e020c */
[----:B------:R-:W-:Y:S04]  /*3310*/  BSSY B1, `(.L_x_103) ;  /* 0x0000006000017945 */ /* 0x000fe80003800000 */
[----:B------:R0:W-:Y:S01]  /*3320*/  @!P3 STG.E.U8 desc[UR36][R6.64+0x41], R59 ;  /* 0x0000413b0600b986 */ /* 0x0001e2000c101124 */
[----:B------:R-:W-:Y:S05]  /*3330*/  @P5 BRA `(.L_x_104) ;  /* 0x00000000000c5947 */ /* 0x000fea0003800000 */
[----:B--2---:R-:W1:Y:S02]  /*3340*/  LDG.E.U8 R155, desc[UR36][R8.64+0x48] ;  /* 0x00004824089b7981 */ /* 0x004e64000c1e1100 */
[----:B-1----:R-:W-:-:S05]  /*3350*/  PRMT R3, R155, 0x8880, RZ ;  /* 0x000088809b037816 */ /* 0x002fca00000000ff */
[----:B------:R-:W-:-:S07]  /*3360*/  IMAD R12, R3, R154, RZ ;  /* 0x0000009a030c7224 */ /* 0x000fce00078e02ff */
.L_x_104:
[----:B------:R-:W-:Y:S05]  /*3370*/  BSYNC B1 ;  /* 0x0000000000017941 */ /* 0x000fea0003800000 */
.L_x_103:
[----:B-1----:R-:W-:Y:S01]  /*3380*/  @!P5 IMAD R3, R60, R153, R12 ;  /* 0x000000993c03d224 */ /* 0x002fe200078e020c */
[----:B------:R-:W-:Y:S04]  /*3390*/  BSSY B1, `(.L_x_105) ;  /* 0x0000006000017945 */ /* 0x000fe80003800000 */
[----:B------:R1:W-:Y:S01]  /*33a0*/  @!P5 STG.E.U8 desc[UR36][R4.64+0x48], R3 ;  /* 0x000048030400d986 */ /* 0x0003e2000c101124 */
[----:B------:R-:W-:Y:S05]  /*33b0*/  @P2 BRA `(.L_x_106) ;  /* 0x00000000000c2947 */ /* 0x000fea0003800000 */
[----:B--2---:R-:W1:Y:S02]  /*33c0*/  LDG.E.U8 R155, desc[UR36][R8.64+0x49] ;  /* 0x00004924089b7981 */ /* 0x004e64000c1e1100 */
[----:B-1----:R-:W-:-:S05]  /*33d0*/  PRMT R3, R155, 0x8880, RZ ;  /* 0x000088809b037816 */ /* 0x002fca00000000ff */
[----:B------:R-:W-:-:S07]  /*33e0*/  IMAD R12, R3, R154, RZ ;  /* 0x0000009a030c7224 */ /* 0x000fce00078e02ff */
.L_x_106:
[----:B------:R-:W-:Y:S05]  /*33f0*/  BSYNC B1 ;  /* 0x0000000000017941 */ /* 0x000fea0003800000 */
.L_x_105:
        /* <DEDUP_REMOVED lines=11> */
.L_x_108:
[----:B------:R-:W-:Y:S05]  /*34b0*/  BSYNC B1 ;  /* 0x0000000000017941 */ /* 0x000fea0003800000 */
.L_x_107:
[----:B-1----:R-:W-:Y:S01]  /*34c0*/  @!P4 IMAD R3, R62, R153, R12 ;  /* 0x000000993e03c224 */ /* 0x002fe200078e020c */
[----:B------:R-:W-:Y:S04]  /*34d0*/  BSSY B1, `(.L_x_109) ;  /* 0x0000006000017945 */ /* 0x000fe80003800000 */
[----:B------:R1:W-:Y:S01]  /*34e0*/  @!P4 STG.E.U8 desc[UR36][R6.64+0x48], R3 ;  /* 0x000048030600c986 */ /* 0x0003e2000c101124 */
[----:B------:R-:W-:Y:S05]  /*34f0*/  @P3 BRA `(.L_x_110) ;  /* 0x00000000000c3947 */ /* 0x000fea0003800000 */
[----:B--2---:R-:W1:Y:S02]  /*3500*/  LDG.E.U8 R155, desc[UR36][R10.64+0x49] ;  /* 0x000049240a9b7981 */ /* 0x004e64000c1e1100 */
[----:B-1----:R-:W-:-:S05]  /*3510*/  PRMT R3, R155, 0x8880, RZ ;  /* 0x000088809b037816 */ /* 0x002fca00000000ff */
[----:B------:R-:W-:-:S07]  /*3520*/  IMAD R12, R3, R154, RZ ;  /* 0x0000009a030c7224 */ /* 0x000fce00078e02ff */
.L_x_110:
[----:B------:R-:W-:Y:S05]  /*3530*/  BSYNC B1 ;  /* 0x0000000000017941 */ /* 0x000fea0003800000 */
.L_x_109:
[----:B------:R-:W-:Y:S01]  /*3540*/  @!P3 IMAD R63, R63, R153, R12 ;  /* 0x000000993f3fb224 */ /* 0x000fe200078e020c */
[----:B------:R-:W-:Y:S04]  /*3550*/  BSSY B1, `(.L_x_111) ;  /* 0x0000006000017945 */ /* 0x000fe80003800000 */
[----:B------:R0:W-:Y:S01]  /*3560*/  @!P3 STG.E.U8 desc[UR36][R6.64+0x49], R63 ;  /* 0x0000493f0600b986 */ /* 0x0001e2000c101124 */
[----:B------:R-:W-:Y:S05]  /*3570*/  @P5 BRA `(.L_x_112) ;  /* 0x00000000000c5947 */ /* 0x000fea0003800000 */
[----:B--2---:R-:W1:Y:S02]  /*3580*/  LDG.E.U8 R155, desc[UR36][R8.64+0x50] ;  /* 0x00005024089b7981 */ /* 0x004e64000c1e1100 */
[----:B-1----:R-:W-:-:S05]  /*3590*/  PRMT R3, R155, 0x8880, RZ ;  /* 0x000088809b037816 */ /* 0x002fca00000000ff */
[----:B------:R-:W-:-:S07]  /*35a0*/  IMAD R12, R3, R154, RZ ;  /* 0x0000009a030c7224 */ /* 0x000fce00078e02ff */
.L_x_112:
[----:B------:R-:W-:Y:S05]  /*35b0*/  BSYNC B1 ;  /* 0x0000000000017941 */ /* 0x000fea0003800000 */
.L_x_111:
[----:B-1----:R-:W-:Y:S01]  /*35c0*/  @!P5 IMAD R3, R64, R153, R12 ;  /* 0x000000994003d224 */ /* 0x002fe200078e020c */
[----:B------:R-:W-:Y:S04]  /*35d0*/  BSSY B1, `(.L_x_113) ;  /* 0x0000006000017945 */ /* 0x000fe80003800000 */
[----:B------:R1:W-:Y:S01]  /*35e0*/  @!P5 STG.E.U8 desc[UR36][R4.64+0x50], R3 ;  /* 0x000050030400d986 */ /* 0x0003e2000c101124 */
[----:B------:R-:W-:Y:S05]  /*35f0*/  @P2 BRA `(.L_x_114) ;  /* 0x00000000000c2947 */ /* 0x000fea0003800000 */
[----:B--2---:R-:W1:Y:S02]  /*3600*/  LDG.E.U8 R155, desc[UR36][R8.64+0x51] ;  /* 0x00005124089b7981 */ /* 0x004e64000c1e1100 */
[----:B-1----:R-:W-:-:S05]  /*3610*/  PRMT R3, R155, 0x8880, RZ ;  /* 0x000088809b037816 */ /* 0x002fca00000000ff */
[----:B------:R-:W-:-:S07]  /*3620*/  IMAD R12, R3, R154, RZ ;  /* 0x0000009a030c7224 */ /* 0x000fce00078e02ff */
.L_x_114:
[----:B------:R-:W-:Y:S05]  /*3630*/  BSYNC B1 ;  /* 0x0000000000017941 */ /* 0x000fea0003800000 */
.L_x_113:
        /* <DEDUP_REMOVED lines=11> */
.L_x_116:
[----:B------:R-:W-:Y:S05]  /*36f0*/  BSYNC B1 ;  /* 0x0000000000017941 */ /* 0x000fea0003800000 */
.L_x_115:
[----:B-1----:R-:W-:Y:S01]  /*3700*/  @!P4 IMAD R3, R66, R153, R12 ;  /* 0x000000994203c224 */ /* 0x002fe200078e020c */
[----:B------:R-:W-:Y:S04]  /*3710*/  BSSY B1, `(.L_x_117) ;  /* 0x0000006000017945 */ /* 0x000fe80003800000 */
[----:B------:R1:W-:Y:S01]  /*3720*/  @!P4 STG.E.U8 desc[UR36][R6.64+0x50], R3 ;  /* 0x000050030600c986 */ /* 0x0003e2000c101124 */
[----:B------:R-:W-:Y:S05]  /*3730*/  @P3 BRA `(.L_x_118) ;  /* 0x00000000000c3947 */ /* 0x000fea0003800000 */
[----:B--2---:R-:W1:Y:S02]  /*3740*/  LDG.E.U8 R155, desc[UR36][R10.64+0x51] ;  /* 0x000051240a9b7981 */ /* 0x004e64000c1e1100 */
[----:B-1----:R-:W-:-:S05]  /*3750*/  PRMT R3, R155, 0x8880, RZ ;  /* 0x000088809b037816 */ /* 0x002fca00000000ff */
[----:B------:R-:W-:-:S07]  /*3760*/  IMAD R12, R3, R154, RZ ;  /* 0x0000009a030c7224 */ /* 0x000fce00078e02ff */
.L_x_118:
[----:B------:R-:W-:Y:S05]  /*3770*/  BSYNC B1 ;  /* 0x0000000000017941 */ /* 0x000fea0003800000 */
.L_x_117:
[----:B------:R-:W-:Y:S01]  /*3780*/  @!P3 IMAD R67, R67, R153, R12 ;  /* 0x000000994343b224 */ /* 0x000fe200078e020c */
[----:B------:R-:W-:Y:S04]  /*3790*/  BSSY B1, `(.L_x_119) ;  /* 0x0000006000017945 */ /* 0x000fe80003800000 */
[----:B------:R0:W-:Y:S01]  /*37a0*/  @!P3 STG.E.U8 desc[UR36][R6.64+0x51], R67 ;  /* 0x000051430600b986 */ /* 0x0001e2000c101124 */
[----:B------:R-:W-:Y:S05]  /*37b0*/  @P5 BRA `(.L_x_120) ;  /* 0x00000000000c5947 */ /* 0x000fea0003800000 */
[----:B--2---:R-:W1:Y:S02]  /*37c0*/  LDG.E.U8 R155, desc[UR36][R8.64+0x58] ;  /* 0x00005824089b7981 */ /* 0x004e64000c1e1100 */
[----:B-1----:R-:W-:-:S05]  /*37d0*/  PRMT R3, R155, 0x8880, RZ ;  /* 0x000088809b037816 */ /* 0x002fca00000000ff */
[----:B------:R-:W-:-:S07]  /*37e0*/  IMAD R12, R3, R154, RZ ;  /* 0x0000009a030c7224 */ /* 0x000fce00078e02ff */
.L_x_120:
[----:B------:R-:W-:Y:S05]  /*37f0*/  BSYNC B1 ;  /* 0x0000000000017941 */ /* 0x000fea0003800000 */
.L_x_119:
[----:B-1----:R-:W-:Y:S01]  /*3800*/  @!P5 IMAD R3, R68, R153, R12 ;  /* 0x000000994403d224 */ /* 0x002fe200078e020c */
[----:B------:R-:W-:Y:S04]  /*3810*/  BSSY B1, `(.L_x_121) ;  /* 0x0000006000017945 */ /* 0x000fe80003800000 */
[----:B------:R1:W-:Y:S01]  /*3820*/  @!P5 STG.E.U8 desc[UR36][R4.64+0x58], R3 ;  /* 0x000058030400d986 */ /* 0x0003e2000c101124 */
[----:B------:R-:W-:Y:S05]  /*3830*/  @P2 BRA `(.L_x_122) ;  /* 0x00000000000c2947 */ /* 0x000fea0003800000 */
[----:B--2---:R-:W1:Y:S02]  /*3840*/  LDG.E.U8 R155, desc[UR36][R8.64+0x59] ;  /* 0x00005924089b7981 */ /* 0x004e64000c1e1100 */
[----:B-1----:R-:W-:-:S05]  /*3850*/  PRMT R3, R155, 0x8880, RZ ;  /* 0x000088809b037816 */ /* 0x002fca00000000ff */
[----:B------:R-:W-:-:S07]  /*3860*/  IMAD R12, R3, R154, RZ ;  /* 0x0000009a030c7224 */ /* 0x000fce00078e02ff */
.L_x_122:
[----:B------:R-:W-:Y:S05]  /*3870*/  BSYNC B1 ;  /* 0x0000000000017941 */ /* 0x000fea0003800000 */
.L_x_121:
        /* <DEDUP_REMOVED lines=11> */
.L_x_124:
[----:B------:R-:W-:Y:S05]  /*3930*/  BSYNC B1 ;  /* 0x0000000000017941 */ /* 0x000fea0003800000 */
.L_x_123:
[----:B-1----:R-:W-:Y:S01]  /*3940*/  @!P4 IMAD R3, R70, R153, R12 ;  /* 0x000000994603c224 */ /* 0x002fe200078e020c */
[----:B------:R-:W-:Y:S04]  /*3950*/  BSSY B1, `(.L_x_125) ;  /* 0x0000006000017945 */ /* 0x000fe80003800000 */
[----:B------:R1:W-:Y:S01]  /*3960*/  @!P4 STG.E.U8 desc[UR36][R6.64+0x58], R3 ;  /* 0x000058030600c986 */ /* 0x0003e2000c101124 */
[----:B------:R-:W-:Y:S05]  /*3970*/  @P3 BRA `(.L_x_126) ;  /* 0x00000000000c3947 */ /* 0x000fea0003800000 */
[----:B--2---:R-:W1:Y:S02]  /*3980*/  LDG.E.U8 R155, desc[UR36][R10.64+0x59] ;  /* 0x000059240a9b7981 */ /* 0x004e64000c1e1100 */
[----:B-1----:R-:W-:-:S05]  /*3990*/  PRMT R3, R155, 0x8880, RZ ;  /* 0x000088809b037816 */ /* 0x002fca00000000ff */
[----:B------:R-:W-:-:S07]  /*39a0*/  IMAD R12, R3, R154, RZ ;  /* 0x0000009a030c7224 */ /* 0x000fce00078e02ff */
.L_x_126:
[----:B------:R-:W-:Y:S05]  /*39b0*/  BSYNC B1 ;  /* 0x0000000000017941 */ /* 0x000fea0003800000 */
.L_x_125:
[----:B------:R-:W-:Y:S01]  /*39c0*/  @!P3 IMAD R71, R71, R153, R12 ;  /* 0x000000994747b224 */ /* 0x000fe200078e020c */
[----:B------:R-:W-:Y:S04]  /*39d0*/  BSSY B1, `(.L_x_127) ;  /* 0x0000006000017945 */ /* 0x000fe80003800000 */
[----:B------:R0:W-:Y:S01]  /*39e0*/  @!P3 STG.E.U8 desc[UR36][R6.64+0x59], R71 ;  /* 0x000059470600b986 */ /* 0x0001e2000c101124 */
[----:B------:R-:W-:Y:S05]  /*39f0*/  @P5 BRA `(.L_x_128) ;  /* 0x00000000000c5947 */ /* 0x000fea0003800000 */
[----:B--2---:R-:W1:Y:S02]  /*3a00*/  LDG.E.U8 R155, desc[UR36][R8.64+0x60] ;  /* 0x00006024089b7981 */ /* 0x004e64000c1e1100 */
[----:B-1----:R-:W-:-:S05]  /*3a10*/  PRMT R3, R155, 0x8880, RZ ;  /* 0x000088809b037816 */ /* 0x002fca00000000ff */
[----:B------:R-:W-:-:S07]  /*3a20*/  IMAD R12, R3, R154, RZ ;  /* 0x0000009a030c7224 */ /* 0x000fce00078e02ff */
.L_x_128:
[----:B------:R-:W-:Y:S05]  /*3a30*/  BSYNC B1 ;  /* 0x0000000000017941 */ /* 0x000fea0003800000 */
.L_x_127:
[----:B-1----:R-:W-:Y:S01]  /*3a40*/  @!P5 IMAD R3, R72, R153, R12 ;  /* 0x000000994803d224 */ /* 0x002fe200078e020c */
[----:B------:R-:W-:Y:S04]  /*3a50*/  BSSY B1, `(.L_x_129) ;  /* 0x0000006000017945 */ /* 0x000fe80003800000 */
[----:B------:R1:W-:Y:S01]  /*3a60*/  @!P5 STG.E.U8 desc[UR36][R4.64+0x60], R3 ;  /* 0x000060030400d986 */ /* 0x0003e2000c101124 */
[----:B------:R-:W-:Y:S05]  /*3a70*/  @P2 BRA `(.L_x_130) ;  /* 0x00000000000c2947 */ /* 0x000fea0003800000 */
[----:B--2---:R-:W1:Y:S02]  /*3a80*/  LDG.E.U8 R155, desc[UR36][R8.64+0x61] ;  /* 0x00006124089b7981 */ /* 0x004e64000c1e1100 */
[----:B-1----:R-:W-:-:S05]  /*3a90*/  PRMT R3, R155, 0x8880, RZ ;  /* 0x000088809b037816 */ /* 0x002fca00000000ff */
[----:B------:R-:W-:-:S07]  /*3aa0*/  IMAD R12, R3, R154, RZ ;  /* 0x0000009a030c7224 */ /* 0x000fce00078e02ff */
.L_x_130:
[----:B------:R-:W-:Y:S05]  /*3ab0*/  BSYNC B1 ;  /* 0x0000000000017941 */ /* 0x000fea0003800000 */
.L_x_129:
        /* <DEDUP_REMOVED lines=11> */
.L_x_132:
[----:B------:R-:W-:Y:S05]  /*3b70*/  BSYNC B1 ;  /* 0x0000000000017941 */ /* 0x000fea0003800000 */
.L_x_131:
[----:B-1----:R-:W-:Y:S01]  /*3b80*/  @!P4 IMAD R3, R74, R153, R12 ;  /* 0x000000994a03c224 */ /* 0x002fe200078e020c */
[----:B------:R-:W-:Y:S04]  /*3b90*/  BSSY B1, `(.L_x_133) ;  /* 0x0000006000017945 */ /* 0x000fe80003800000 */
[----:B------:R1:W-:Y:S01]  /*3ba0*/  @!P4 STG.E.U8 desc[UR36][R6.64+0x60], R3 ;  /* 0x000060030600c986 */ /* 0x0003e2000c101124 */
[----:B------:R-:W-:Y:S05]  /*3bb0*/  @P3 BRA `(.L_x_134) ;  /* 0x00000000000c3947 */ /* 0x000fea0003800000 */
[----:B--2---:R-:W1:Y:S02]  /*3bc0*/  LDG.E.U8 R155, desc[UR36][R10.64+0x61] ;  /* 0x000061240a9b7981 */ /* 0x004e64000c1e1100 */
[----:B-1----:R-:W-:-:S05]  /*3bd0*/  PRMT R3, R155, 0x8880, RZ ;  /* 0x000088809b037816 */ /* 0x002fca00000000ff */
[----:B------:R-:W-:-:S07]  /*3be0*/  IMAD R12, R3, R154, RZ ;  /* 0x0000009a030c7224 */ /* 0x000fce00078e02ff */
.L_x_134:
[----:B------:R-:W-:Y:S05]  /*3bf0*/  BSYNC B1 ;  /* 0x0000000000017941 */ /* 0x000fea0003800000 */
.L_x_133:
[----:B------:R-:W-:Y:S01]  /*3c00*/  @!P3 IMAD R75, R75, R153, R12 ;  /* 0x000000994b4bb224 */ /* 0x000fe200078e020c */
[----:B------:R-:W-:Y:S04]  /*3c10*/  BSSY B1, `(.L_x_135) ;  /* 0x0000006000017945 */ /* 0x000fe80003800000 */
[----:B------:R0:W-:Y:S01]  /*3c20*/  @!P3 STG.E.U8 desc[UR36][R6.64+0x61], R75 ;  /* 0x0000614b0600b986 */ /* 0x0001e2000c101124 */
[----:B------:R-:W-:Y:S05]  /*3c30*/  @P5 BRA `(.L_x_136) ;  /* 0x00000000000c5947 */ /* 0x000fea0003800000 */
[----:B--2---:R-:W1:Y:S02]  /*3c40*/  LDG.E.U8 R155, desc[UR36][R8.64+0x68] ;  /* 0x00006824089b7981 */ /* 0x004e64000c1e1100 */
[----:B-1----:R-:W-:-:S05]  /*3c50*/  PRMT R3, R155, 0x8880, RZ ;  /* 0x000088809b037816 */ /* 0x002fca00000000ff */
[----:B------:R-:W-:-:S07]  /*3c60*/  IMAD R12, R3, R154, RZ ;  /* 0x0000009a030c7224 */ /* 0x000fce00078e02ff */
.L_x_136:
[----:B------:R-:W-:Y:S05]  /*3c70*/  BSYNC B1 ;  /* 0x0000000000017941 */ /* 0x000fea0003800000 */
.L_x_135:
[----:B-1----:R-:W-:Y:S01]  /*3c80*/  @!P5 IMAD R3, R76, R153, R12 ;  /* 0x000000994c03d224 */ /* 0x002fe200078e020c */
[----:B------:R-:W-:Y:S04]  /*3c90*/  BSSY B1, `(.L_x_137) ;  /* 0x0000006000017945 */ /* 0x000fe80003800000 */
[----:B------:R1:W-:Y:S01]  /*3ca0*/  @!P5 STG.E.U8 desc[UR36][R4.64+0x68], R3 ;  /* 0x000068030400d986 */ /* 0x0003e2000c101124 */
[----:B------:R-:W-:Y:S05]  /*3cb0*/  @P2 BRA `(.L_x_138) ;  /* 0x00000000000c2947 */ /* 0x000fea0003800000 */
[----:B--2---:R-:W1:Y:S02]  /*3cc0*/  LDG.E.U8 R155, desc[UR36][R8.64+0x69] ;  /* 0x00006924089b7981 */ /* 0x004e64000c1e1100 */
[----:B-1----:R-:W-:-:S05]  /*3cd0*/  PRMT R3, R155, 0x8880, RZ ;  /* 0x000088809b037816 */ /* 0x002fca00000000ff */
[----:B------:R-:W-:-:S07]  /*3ce0*/  IMAD R12, R3, R154, RZ ;  /* 0x0000009a030c7224 */ /* 0x000fce00078e02ff */
.L_x_138:
[----:B------:R-:W-:Y:S05]  /*3cf0*/  BSYNC B1 ;  /* 0x0000000000017941 */ /* 0x000fea0003800000 */
.L_x_137:
        /* <DEDUP_REMOVED lines=11> */
.L_x_140:
[----:B------:R-:W-:Y:S05]  /*3db0*/  BSYNC B1 ;  /* 0x0000000000017941 */ /* 0x000fea0003800000 */
.L_x_139:
[----:B-1----:R-:W-:Y:S01]  /*3dc0*/  @!P4 IMAD R3, R78, R153, R12 ;  /* 0x000000994e03c224 */ /* 0x002fe200078e020c */
[----:B------:R-:W-:Y:S04]  /*3dd0*/  BSSY B1, `(.L_x_141) ;  /* 0x0000006000017945 */ /* 0x000fe80003800000 */
[----:B------:R1:W-:Y:S01]  /*3de0*/  @!P4 STG.E.U8 desc[UR36][R6.64+0x68], R3 ;  /* 0x000068030600c986 */ /* 0x0003e2000c101124 */
[----:B------:R-:W-:Y:S05]  /*3df0*/  @P3 BRA `(.L_x_142) ;  /* 0x00000000000c3947 */ /* 0x000fea0003800000 */
[----:B--2---:R-:W1:Y:S02]  /*3e00*/  LDG.E.U8 R155, desc[UR36][R10.64+0x69] ;  /* 0x000069240a9b7981 */ /* 0x004e64000c1e1100 */
[----:B-1----:R-:W-:-:S05]  /*3e10*/  PRMT R3, R155, 0x8880, RZ ;  /* 0x000088809b037816 */ /* 0x002fca00000000ff */
[----:B------:R-:W-:-:S07]  /*3e20*/  IMAD R12, R3, R154, RZ ;  /* 0x0000009a030c7224 */ /* 0x000fce00078e02ff */
.L_x_142:
[----:B------:R-:W-:Y:S05]  /*3e30*/  BSYNC B1 ;  /* 0x0000000000017941 */ /* 0x000fea0003800000 */
.L_x_141:
[----:B------:R-:W-:Y:S01]  /*3e40*/  @!P3 IMAD R79, R79, R153, R12 ;  /* 0x000000994f4fb224 */ /* 0x000fe200078e020c */
[----:B------:R-:W-:Y:S04]  /*3e50*/  BSSY B1, `(.L_x_143) ;  /* 0x0000006000017945 */ /* 0x000fe80003800000 */
[----:B------:R0:W-:Y:S01]  /*3e60*/  @!P3 STG.E.U8 desc[UR36][R6.64+0x69], R79 ;  /* 0x0000694f0600b986 */ /* 0x0001e2000c101124 */
[----:B------:R-:W-:Y:S05]  /*3e70*/  @P5 BRA `(.L_x_144) ;  /* 0x00000000000c5947 */ /* 0x000fea0003800000 */
[----:B--2---:R-:W1:Y:S02]  /*3e80*/  LDG.E.U8 R155, desc[UR36][R8.64+0x70] ;  /* 0x00007024089b7981 */ /* 0x004e64000c1e1100 */
[----:B-1----:R-:W-:-:S05]  /*3e90*/  PRMT R3, R155, 0x8880, RZ ;  /* 0x000088809b037816 */ /* 0x002fca00000000ff */
[----:B------:R-:W-:-:S07]  /*3ea0*/  IMAD R12, R3, R154, RZ ;  /* 0x0000009a030c7224 */ /* 0x000fce00078e02ff */
.L_x_144:
[----:B------:R-:W-:Y:S05]  /*3eb0*/  BSYNC B1 ;  /* 0x0000000000017941 */ /* 0x000fea0003800000 */
.L_x_143:
[----:B-1----:R-:W-:Y:S01]  /*3ec0*/  @!P5 IMAD R3, R80, R153, R12 ;  /* 0x000000995003d224 */ /* 0x002fe200078e020c */
[----:B------:R-:W-:Y:S04]  /*3ed0*/  BSSY B1, `(.L_x_145) ;  /* 0x0000006000017945 */ /* 0x000fe80003800000 */
[----:B------:R1:W-:Y:S01]  /*3ee0*/  @!P5 STG.E.U8 desc[UR36][R4.64+0x70], R3 ;  /* 0x000070030400d986 */ /* 0x0003e2000c101124 */
[----:B------:R-:W-:Y:S05]  /*3ef0*/  @P2 BRA `(.L_x_146) ;  /* 0x00000000000c2947 */ /* 0x000fea0003800000 */
[----:B--2---:R-:W1:Y:S02]  /*3f00*/  LDG.E.U8 R155, desc[UR36][R8.64+0x71] ;  /* 0x00007124089b7981 */ /* 0x004e64000c1e1100 */
[----:B-1----:R-:W-:-:S05]  /*3f10*/  PRMT R3, R155, 0x8880, RZ ;  /* 0x000088809b037816 */ /* 0x002fca00000000ff */
[----:B------:R-:W-:-:S07]  /*3f20*/  IMAD R12, R3, R154, RZ ;  /* 0x0000009a030c7224 */ /* 0x000fce00078e02ff */
.L_x_146:
[----:B------:R-:W-:Y:S05]  /*3f30*/  BSYNC B1 ;  /* 0x0000000000017941 */ /* 0x000fea0003800000 */
.L_x_145:
        /* <DEDUP_REMOVED lines=11> */
.L_x_148:
[----:B------:R-:W-:Y:S05]  /*3ff0*/  BSYNC B1 ;  /* 0x0000000000017941 */ /* 0x000fea0003800000 */
.L_x_147:
[----:B-1----:R-:W-:Y:S01]  /*4000*/  @!P4 IMAD R3, R82, R153, R12 ;  /* 0x000000995203c224 */ /* 0x002fe200078e020c */
[----:B------:R-:W-:Y:S04]  /*4010*/  BSSY B1, `(.L_x_149) ;  /* 0x0000006000017945 */ /* 0x000fe80003800000 */
[----:B------:R1:W-:Y:S01]  /*4020*/  @!P4 STG.E.U8 desc[UR36][R6.64+0x70], R3 ;  /* 0x000070030600c986 */ /* 0x0003e2000c101124 */
[----:B------:R-:W-:Y:S05]  /*4030*/  @P3 BRA `(.L_x_150) ;  /* 0x00000000000c3947 */ /* 0x000fea0003800000 */
[----:B--2---:R-:W1:Y:S02]  /*4040*/  LDG.E.U8 R155, desc[UR36][R10.64+0x71] ;  /* 0x000071240a9b7981 */ /* 0x004e64000c1e1100 */
[----:B-1----:R-:W-:-:S05]  /*4050*/  PRMT R3, R155, 0x8880, RZ ;  /* 0x000088809b037816 */ /* 0x002fca00000000ff */
[----:B------:R-:W-:-:S07]  /*4060*/  IMAD R12, R3, R154, RZ ;  /* 0x0000009a030c7224 */ /* 0x000fce00078e02ff */
.L_x_150:
[----:B------:R-:W-:Y:S05]  /*4070*/  BSYNC B1 ;  /* 0x0000000000017941 */ /* 0x000fea0003800000 */
.L_x_149:
[----:B------:R-:W-:Y:S01]  /*4080*/  @!P3 IMAD R83, R83, R153, R12 ;  /* 0x000000995353b224 */ /* 0x000fe200078e020c */
[----:B------:R-:W-:Y:S04]  /*4090*/  BSSY B1, `(.L_x_151) ;  /* 0x0000006000017945 */ /* 0x000fe80003800000 */
[----:B------:R0:W-:Y:S01]  /*40a0*/  @!P3 STG.E.U8 desc[UR36][R6.64+0x71], R83 ;  /* 0x000071530600b986 */ /* 0x0001e2000c101124 */
[----:B------:R-:W-:Y:S05]  /*40b0*/  @P5 BRA `(.L_x_152) ;  /* 0x00000000000c5947 */ /* 0x000fea0003800000 */
[----:B--2---:R-:W1:Y:S02]  /*40c0*/  LDG.E.U8 R155, desc[UR36][R8.64+0x78] ;  /* 0x00007824089b7981 */ /* 0x004e64000c1e1100 */
[----:B-1----:R-:W-:-:S05]  /*40d0*/  PRMT R3, R155, 0x8880, RZ ;  /* 0x000088809b037816 */ /* 0x002fca00000000ff */
[----:B------:R-:W-:-:S07]  /*40e0*/  IMAD R12, R3, R154, RZ ;  /* 0x0000009a030c7224 */ /* 0x000fce00078e02ff */
.L_x_152:
[----:B------:R-:W-:Y:S05]  /*40f0*/  BSYNC B1 ;  /* 0x0000000000017941 */ /* 0x000fea0003800000 */
.L_x_151:
[----:B-1----:R-:W-:Y:S01]  /*4100*/  @!P5 IMAD R3, R84, R153, R12 ;  /* 0x000000995403d224 */ /* 0x002fe200078e020c */
[----:B------:R-:W-:Y:S04]  /*4110*/  BSSY B1, `(.L_x_153) ;  /* 0x0000006000017945 */ /* 0x000fe80003800000 */
[----:B------:R1:W-:Y:S01]  /*4120*/  @!P5 STG.E.U8 desc[UR36][R4.64+0x78], R3 ;  /* 0x000078030400d986 */ /* 0x0003e2000c101124 */
[----:B------:R-:W-:Y:S05]  /*4130*/  @P2 BRA `(.L_x_154) ;  /* 0x00000000000c2947 */ /* 0x000fea0003800000 */
[----:B--2---:R-:W1:Y:S02]  /*4140*/  LDG.E.U8 R155, desc[UR36][R8.64+0x79] ;  /* 0x00007924089b7981 */ /* 0x004e64000c1e1100 */
[----:B-1----:R-:W-:-:S05]  /*4150*/  PRMT R3, R155, 0x8880, RZ ;  /* 0x000088809b037816 */ /* 0x002fca00000000ff */
[----:B------:R-:W-:-:S07]  /*4160*/  IMAD R12, R3, R154, RZ ;  /* 0x0000009a030c7224 */ /* 0x000fce00078e02ff */
.L_x_154:
[----:B------:R-:W-:Y:S05]  /*4170*/  BSYNC B1 ;  /* 0x0000000000017941 */ /* 0x000fea0003800000 */
.L_x_153:
        /* <DEDUP_REMOVED lines=11> */
.L_x_156:
[----:B------:R-:W-:Y:S05]  /*4230*/  BSYNC B1 ;  /* 0x0000000000017941 */ /* 0x000fea0003800000 */
.L_x_155:
[----:B-1----:R-:W-:Y:S01]  /*4240*/  @!P4 IMAD R3, R86, R153, R12 ;  /* 0x000000995603c224 */ /* 0x002fe200078e020c */
[----:B------:R-:W-:Y:S04]  /*4250*/  BSSY B1, `(.L_x_157) ;  /* 0x0000006000017945 */ /* 0x000fe80003800000 */
[----:B------:R1:W-:Y:S01]  /*4260*/  @!P4 STG.E.U8 desc[UR36][R6.64+0x78], R3 ;  /* 0x000078030600c986 */ /* 0x0003e2000c101124 */
[----:B------:R-:W-:Y:S05]  /*4270*/  @P3 BRA `(.L_x_158) ;  /* 0x00000000000c3947 */ /* 0x000fea0003800000 */
[----:B--2---:R-:W1:Y:S02]  /*4280*/  LDG.E.U8 R155, desc[UR36][R10.64+0x79] ;  /* 0x000079240a9b7981 */ /* 0x004e64000c1e1100 */
[----:B-1----:R-:W-:-:S05]  /*4290*/  PRMT R3, R155, 0x8880, RZ ;  /* 0x000088809b037816 */ /* 0x002fca00000000ff */
[----:B------:R-:W-:-:S07]  /*42a0*/  IMAD R12, R3, R154, RZ ;  /* 0x0000009a030c7224 */ /* 0x000fce00078e02ff */
.L_x_158:
[----:B------:R-:W-:Y:S05]  /*42b0*/  BSYNC B1 ;  /* 0x0000000000017941 */ /* 0x000fea0003800000 */
.L_x_157:
[----:B------:R-:W-:Y:S01]  /*42c0*/  @!P3 IMAD R87, R87, R153, R12 ;  /* 0x000000995757b224 */ /* 0x000fe200078e020c */
[----:B------:R-:W-:Y:S04]  /*42d0*/  BSSY B1, `(.L_x_159) ;  /* 0x0000006000017945 */ /* 0x000fe80003800000 */
[----:B------:R0:W-:Y:S01]  /*42e0*/  @!P3 STG.E.U8 desc[UR36][R6.64+0x79], R87 ;  /* 0x000079570600b986 */ /* 0x0001e2000c101124 */
[----:B------:R-:W-:Y:S05]  /*42f0*/  @P5 BRA `(.L_x_160) ;  /* 0x00000000000c5947 */ /* 0x000fea0003800000 */
[----:B--2---:R-:W1:Y:S02]  /*4300*/  LDG.E.U8 R155, desc[UR36][R8.64+0x80] ;  /* 0x00008024089b7981 */ /* 0x004e64000c1e1100 */
[----:B-1----:R-:W-:-:S05]  /*4310*/  PRMT R3, R155, 0x8880, RZ ;  /* 0x000088809b037816 */ /* 0x002fca00000000ff */
[----:B------:R-:W-:-:S07]  /*4320*/  IMAD R12, R3, R154, RZ ;  /* 0x0000009a030c7224 */ /* 0x000fce00078e02ff */
.L_x_160:
[----:B------:R-:W-:Y:S05]  /*4330*/  BSYNC B1 ;  /* 0x0000000000017941 */ /* 0x000fea0003800000 */
.L_x_159:
[----:B-1----:R-:W-:Y:S01]  /*4340*/  @!P5 IMAD R3, R88, R153, R12 ;  /* 0x000000995803d224 */ /* 0x002fe200078e020c */
[----:B------:R-:W-:Y:S04]  /*4350*/  BSSY B1, `(.L_x_161) ;  /* 0x0000006000017945 */ /* 0x000fe80003800000 */
[----:B------:R1:W-:Y:S01]  /*4360*/  @!P5 STG.E.U8 desc[UR36][R4.64+0x80], R3 ;  /* 0x000080030400d986 */ /* 0x0003e2000c101124 */
[----:B------:R-:W-:Y:S05]  /*4370*/  @P2 BRA `(.L_x_162) ;  /* 0x00000000000c2947 */ /* 0x000fea0003800000 */
[----:B--2---:R-:W1:Y:S02]  /*4380*/  LDG.E.U8 R155, desc[UR36][R8.64+0x81] ;  /* 0x00008124089b7981 */ /* 0x004e64000c1e1100 */
[----:B-1----:R-:W-:-:S05]  /*4390*/  PRMT R3, R155, 0x8880, RZ ;  /* 0x000088809b037816 */ /* 0x002fca00000000ff */
[----:B------:R-:W-:-:S07]  /*43a0*/  IMAD R12, R3, R154, RZ ;  /* 0x0000009a030c7224 */ /* 0x000fce00078e02ff */
.L_x_162:
[----:B------:R-:W-:Y:S05]  /*43b0*/  BSYNC B1 ;  /* 0x0000000000017941 */ /* 0x000fea0003800000 */
.L_x_161:
        /* <DEDUP_REMOVED lines=11> */
.L_x_164:
[----:B------:R-:W-:Y:S05]  /*4470*/  BSYNC B1 ;  /* 0x0000000000017941 */ /* 0x000fea0003800000 */
.L_x_163:
[----:B-1----:R-:W-:Y:S01]  /*4480*/  @!P4 IMAD R3, R90, R153, R12 ;  /* 0x000000995a03c224 */ /* 0x002fe200078e020c */
[----:B------:R-:W-:Y:S04]  /*4490*/  BSSY B1, `(.L_x_165) ;  /* 0x0000006000017945 */ /* 0x000fe80003800000 */
[----:B------:R1:W-:Y:S01]  /*44a0*/  @!P4 STG.E.U8 desc[UR36][R6.64+0x80], R3 ;  /* 0x000080030600c986 */ /* 0x0003e2000c101124 */
[----:B------:R-:W-:Y:S05]  /*44b0*/  @P3 BRA `(.L_x_166) ;  /* 0x00000000000c3947 */ /* 0x000fea0003800000 */
[----:B--2---:R-:W1:Y:S02]  /*44c0*/  LDG.E.U8 R155, desc[UR36][R10.64+0x81] ;  /* 0x000081240a9b7981 */ /* 0x004e64000c1e1100 */
[----:B-1----:R-:W-:-:S05]  /*44d0*/  PRMT R3, R155, 0x8880, RZ ;  /* 0x000088809b037816 */ /* 0x002fca00000000ff */
[----:B------:R-:W-:-:S07]  /*44e0*/  IMAD R12, R3, R154, RZ ;  /* 0x0000009a030c7224 */ /* 0x000fce00078e02ff */
.L_x_166:
[----:B------:R-:W-:Y:S05]  /*44f0*/  BSYNC B1 ;  /* 0x0000000000017941 */ /* 0x000fea0003800000 */
.L_x_165:
[----:B------:R-:W-:Y:S01]  /*4500*/  @!P3 IMAD R91, R91, R153, R12 ;  /* 0x000000995b5bb224 */ /* 0x000fe200078e020c */
[----:B------:R-:W-:Y:S04]  /*4510*/  BSSY B1, `(.L_x_167) ;  /* 0x0000006000017945 */ /* 0x000fe80003800000 */
[----:B------:R0:W-:Y:S01]  /*4520*/  @!P3 STG.E.U8 desc[UR36][R6.64+0x81], R91 ;  /* 0x0000815b0600b986 */ /* 0x0001e2000c101124 */
[----:B------:R-:W-:Y:S05]  /*4530*/  @P5 BRA `(.L_x_168) ;  /* 0x00000000000c5947 */ /* 0x000fea0003800000 */
[----:B--2---:R-:W1:Y:S02]  /*4540*/  LDG.E.U8 R155, desc[UR36][R8.64+0x88] ;  /* 0x00008824089b7981 */ /* 0x004e64000c1e1100 */
[----:B-1----:R-:W-:-:S05]  /*4550*/  PRMT R3, R155, 0x8880, RZ ;  /* 0x000088809b037816 */ /* 0x002fca00000000ff */
[----:B------:R-:W-:-:S07]  /*4560*/  IMAD R12, R3, R154, RZ ;  /* 0x0000009a030c7224 */ /* 0x000fce00078e02ff */
.L_x_168:
[----:B------:R-:W-:Y:S05]  /*4570*/  BSYNC B1 ;  /* 0x0000000000017941 */ /* 0x000fea0003800000 */
.L_x_167:
[----:B-1----:R-:W-:Y:S01]  /*4580*/  @!P5 IMAD R3, R92, R153, R12 ;  /* 0x000000995c03d224 */ /* 0x002fe200078e020c */
[----:B------:R-:W-:Y:S04]  /*4590*/  BSSY B1, `(.L_x_169) ;  /* 0x0000006000017945 */ /* 0x000fe80003800000 */
[----:B------:R1:W-:Y:S01]  /*45a0*/  @!P5 STG.E.U8 desc[UR36][R4.64+0x88], R3 ;  /* 0x000088030400d986 */ /* 0x0003e2000c101124 */
[----:B------:R-:W-:Y:S05]  /*45b0*/  @P2 BRA `(.L_x_170) ;  /* 0x00000000000c2947 */ /* 0x000fea0003800000 */
[----:B--2---:R-:W1:Y:S02]  /*45c0*/  LDG.E.U8 R155, desc[UR36][R8.64+0x89] ;  /* 0x00008924089b7981 */ /* 0x004e64000c1e1100 */
[----:B-1----:R-:W-:-:S05]  /*45d0*/  PRMT R3, R155, 0x8880, RZ ;  /* 0x000088809b037816 */ /* 0x002fca00000000ff */
[----:B------:R-:W-:-:S07]  /*45e0*/  IMAD R12, R3, R154, RZ ;  /* 0x0000009a030c7224 */ /* 0x000fce00078e02ff */
.L_x_170:
[----:B------:R-:W-:Y:S05]  /*45f0*/  BSYNC B1 ;  /* 0x0000000000017941 */ /* 0x000fea0003800000 */
.L_x_169:
        /* <DEDUP_REMOVED lines=11> */
.L_x_172:
[----:B------:R-:W-:Y:S05]  /*46b0*/  BSYNC B1 ;  /* 0x0000000000017941 */ /* 0x000fea0003800000 */
.L_x_171:
[----:B-1----:R-:W-:Y:S01]  /*46c0*/  @!P4 IMAD R3, R94, R153, R12 ;  /* 0x000000995e03c224 */ /* 0x002fe200078e020c */
[----:B------:R-:W-:Y:S04]  /*46d0*/  BSSY B1, `(.L_x_173) ;  /* 0x0000006000017945 */ /* 0x000fe80003800000 */
[----:B------:R1:W-:Y:S01]  /*46e0*/  @!P4 STG.E.U8 desc[UR36][R6.64+0x88], R3 ;  /* 0x000088030600c986 */ /* 0x0003e2000c101124 */
[----:B------:R-:W-:Y:S05]  /*46f0*/  @P3 BRA `(.L_x_174) ;  /* 0x00000000000c3947 */ /* 0x000fea0003800000 */
[----:B--2---:R-:W1:Y:S02]  /*4700*/  LDG.E.U8 R155, desc[UR36][R10.64+0x89] ;  /* 0x000089240a9b7981 */ /* 0x004e64000c1e1100 */
[----:B-1----:R-:W-:-:S05]  /*4710*/  PRMT R3, R155, 0x8880, RZ ;  /* 0x000088809b037816 */ /* 0x002fca00000000ff */
[----:B------:R-:W-:-:S07]  /*4720*/  IMAD R12, R3, R154, RZ ;  /* 0x0000009a030c7224 */ /* 0x000fce00078e02ff */
.L_x_174:
[----:B------:R-:W-:Y:S05]  /*4730*/  BSYNC B1 ;  /* 0x0000000000017941 */ /* 0x000fea0003800000 */
.L_x_173:
[----:B------:R-:W-:Y:S01]  /*4740*/  @!P3 IMAD R95, R95, R153, R12 ;  /* 0x000000995f5fb224 */ /* 0x000fe200078e020c */
[----:B------:R-:W-:Y:S04]  /*4750*/  BSSY B1, `(.L_x_175) ;  /* 0x0000006000017945 */ /* 0x000fe80003800000 */
[----:B------:R0:W-:Y:S01]  /*4760*/  @!P3 STG.E.U8 desc[UR36][R6.64+0x89], R95 ;  /* 0x0000895f0600b986 */ /* 0x0001e2000c101124 */
[----:B------:R-:W-:Y:S05]  /*4770*/  @P5 BRA `(.L_x_176) ;  /* 0x00000000000c5947 */ /* 0x000fea0003800000 */
[----:B--2---:R-:W1:Y:S02]  /*4780*/  LDG.E.U8 R155, desc[UR36][R8.64+0x90] ;  /* 0x00009024089b7981 */ /* 0x004e64000c1e1100 */
[----:B-1----:R-:W-:-:S05]  /*4790*/  PRMT R3, R155, 0x8880, RZ ;  /* 0x000088809b037816 */ /* 0x002fca00000000ff */
[----:B------:R-:W-:-:S07]  /*47a0*/  IMAD R12, R3, R154, RZ ;  /* 0x0000009a030c7224 */ /* 0x000fce00078e02ff */
.L_x_176:
[----:B------:R-:W-:Y:S05]  /*47b0*/  BSYNC B1 ;  /* 0x0000000000017941 */ /* 0x000fea0003800000 */
.L_x_175:
[----:B-1----:R-:W-:Y:S01]  /*47c0*/  @!P5 IMAD R3, R96, R153, R12 ;  /* 0x000000996003d224 */ /* 0x002fe200078e020c */
[----:B------:R-:W-:Y:S04]  /*47d0*/  BSSY B1, `(.L_x_177) ;  /* 0x0000006000017945 */ /* 0x000fe80003800000 */
[----:B------:R1:W-:Y:S01]  /*47e0*/  @!P5 STG.E.U8 desc[UR36][R4.64+0x90], R3 ;  /* 0x000090030400d986 */ /* 0x0003e2000c101124 */
[----:B------:R-:W-:Y:S05]  /*47f0*/  @P2 BRA `(.L_x_178) ;  /* 0x00000000000c2947 */ /* 0x000fea0003800000 */
[----:B--2---:R-:W1:Y:S02]  /*4800*/  LDG.E.U8 R155, desc[UR36][R8.64+0x91] ;  /* 0x00009124089b7981 */ /* 0x004e64000c1e1100 */
[----:B-1----:R-:W-:-:S05]  /*4810*/  PRMT R3, R155, 0x8880, RZ ;  /* 0x000088809b037816 */ /* 0x002fca00000000ff */
[----:B------:R-:W-:-:S07]  /*4820*/  IMAD R12, R3, R154, RZ ;  /* 0x0000009a030c7224 */ /* 0x000fce00078e02ff */
.L_x_178:
[----:B------:R-:W-:Y:S05]  /*4830*/  BSYNC B1 ;  /* 0x0000000000017941 */ /* 0x000fea0003800000 */
.L_x_177:
        /* <DEDUP_REMOVED lines=11> */
.L_x_180:
[----:B------:R-:W-:Y:S05]  /*48f0*/  BSYNC B1 ;  /* 0x0000000000017941 */ /* 0x000fea0003800000 */
.L_x_179:
[----:B-1----:R-:W-:Y:S01]  /*4900*/  @!P4 IMAD R3, R98, R153, R12 ;  /* 0x000000996203c224 */ /* 0x002fe200078e020c */
[----:B------:R-:W-:Y:S04]  /*4910*/  BSSY B1, `(.L_x_181) ;  /* 0x0000006000017945 */ /* 0x000fe80003800000 */
[----:B------:R1:W-:Y:S01]  /*4920*/  @!P4 STG.E.U8 desc[UR36][R6.64+0x90], R3 ;  /* 0x000090030600c986 */ /* 0x0003e2000c101124 */
[----:B------:R-:W-:Y:S05]  /*4930*/  @P3 BRA `(.L_x_182) ;  /* 0x00000000000c3947 */ /* 0x000fea0003800000 */
[----:B--2---:R-:W1:Y:S02]  /*4940*/  LDG.E.U8 R155, desc[UR36][R10.64+0x91] ;  /* 0x000091240a9b7981 */ /* 0x004e64000c1e1100 */
[----:B-1----:R-:W-:-:S05]  /*4950*/  PRMT R3, R155, 0x8880, RZ ;  /* 0x000088809b037816 */ /* 0x002fca00000000ff */
[----:B------:R-:W-:-:S07]  /*4960*/  IMAD R12, R3, R154, RZ ;  /* 0x0000009a030c7224 */ /* 0x000fce00078e02ff */
.L_x_182:
[----:B------:R-:W-:Y:S05]  /*4970*/  BSYNC B1 ;  /* 0x0000000000017941 */ /* 0x000fea0003800000 */
.L_x_181:
[----:B------:R-:W-:Y:S01]  /*4980*/  @!P3 IMAD R99, R99, R153, R12 ;  /* 0x000000996363b224 */ /* 0x000fe200078e020c */
[----:B------:R-:W-:Y:S04]  /*4990*/  BSSY B1, `(.L_x_183) ;  /* 0x0000006000017945 */ /* 0x000fe80003800000 */
[----:B------:R0:W-:Y:S01]  /*49a0*/  @!P3 STG.E.U8 desc[UR36][R6.64+0x91], R99 ;  /* 0x000091630600b986 */ /* 0x0001e2000c101124 */
[----:B------:R-:W-:Y:S05]  /*49b0*/  @P5 BRA `(.L_x_184) ;  /* 0x00000000000c5947 */ /* 0x000fea0003800000 */
[----:B--2---:R-:W1:Y:S02]  /*49c0*/  LDG.E.U8 R155, desc[UR36][R8.64+0x98] ;  /* 0x00009824089b7981 */ /* 0x004e64000c1e1100 */
[----:B-1----:R-:W-:-:S05]  /*49d0*/  PRMT R3, R155, 0x8880, RZ ;  /* 0x000088809b037816 */ /* 0x002fca00000000ff */
[----:B------:R-:W-:-:S07]  /*49e0*/  IMAD R12, R3, R154, RZ ;  /* 0x0000009a030c7224 */ /* 0x000fce00078e02ff */
.L_x_184:
[----:B------:R-:W-:Y:S05]  /*49f0*/  BSYNC B1 ;  /* 0x0000000000017941 */ /* 0x000fea0003800000 */
.L_x_183:
[----:B-1----:R-:W-:Y:S01]  /*4a00*/  @!P5 IMAD R3, R100, R153, R12 ;  /* 0x000000996403d224 */ /* 0x002fe200078e020c */
[----:B------:R-:W-:Y:S04]  /*4a10*/  BSSY B1, `(.L_x_185) ;  /* 0x0000006000017945 */ /* 0x000fe80003800000 */
[----:B------:R1:W-:Y:S01]  /*4a20*/  @!P5 STG.E.U8 desc[UR36][R4.64+0x98], R3 ;  /* 0x000098030400d986 */ /* 0x0003e2000c101124 */
[----:B------:R-:W-:Y:S05]  /*4a30*/  @P2 BRA `(.L_x_186) ;  /* 0x00000000000c2947 */ /* 0x000fea0003800000 */
[----:B--2---:R-:W1:Y:S02]  /*4a40*/  LDG.E.U8 R155, desc[UR36][R8.64+0x99] ;  /* 0x00009924089b7981 */ /* 0x004e64000c1e1100 */
[----:B-1----:R-:W-:-:S05]  /*4a50*/  PRMT R3, R155, 0x8880, RZ ;  /* 0x000088809b037816 */ /* 0x002fca00000000ff */
[----:B------:R-:W-:-:S07]  /*4a60*/  IMAD R12, R3, R154, RZ ;  /* 0x0000009a030c7224 */ /* 0x000fce00078e02ff */
.L_x_186:
[----:B------:R-:W-:Y:S05]  /*4a70*/  BSYNC B1 ;  /* 0x0000000000017941 */ /* 0x000fea0003800000 */
.L_x_185:
        /* <DEDUP_REMOVED lines=11> */
.L_x_188:
[----:B------:R-:W-:Y:S05]  /*4b30*/  BSYNC B1 ;  /* 0x0000000000017941 */ /* 0x000fea0003800000 */
.L_x_187:
[----:B-1----:R-:W-:Y:S01]  /*4b40*/  @!P4 IMAD R3, R102, R153, R12 ;  /* 0x000000996603c224 */ /* 0x002fe200078e020c */
[----:B------:R-:W-:Y:S04]  /*4b50*/  BSSY B1, `(.L_x_189) ;  /* 0x0000006000017945 */ /* 0x000fe80003800000 */
[----:B------:R1:W-:Y:S01]  /*4b60*/  @!P4 STG.E.U8 desc[UR36][R6.64+0x98], R3 ;  /* 0x000098030600c986 */ /* 0x0003e2000c101124 */
[----:B------:R-:W-:Y:S05]  /*4b70*/  @P3 BRA `(.L_x_190) ;  /* 0x00000000000c3947 */ /* 0x000fea0003800000 */
[----:B--2---:R-:W1:Y:S02]  /*4b80*/  LDG.E.U8 R155, desc[UR36][R10.64+0x99] ;  /* 0x000099240a9b7981 */ /* 0x004e64000c1e1100 */
[----:B-1----:R-:W-:-:S05]  /*4b90*/  PRMT R3, R155, 0x8880, RZ ;  /* 0x000088809b037816 */ /* 0x002fca00000000ff */
[----:B------:R-:W-:-:S07]  /*4ba0*/  IMAD R12, R3, R154, RZ ;  /* 0x0000009a030c7224 */ /* 0x000fce00078e02ff */
.L_x_190:
[----:B------:R-:W-:Y:S05]  /*4bb0*/  BSYNC B1 ;  /* 0x0000000000017941 */ /* 0x000fea0003800000 */
.L_x_189:
[----:B------:R-:W-:Y:S01]  /*4bc0*/  @!P3 IMAD R103, R103, R153, R12 ;  /* 0x000000996767b224 */ /* 0x000fe200078e020c */
[----:B------:R-:W-:Y:S04]  /*4bd0*/  BSSY B1, `(.L_x_191) ;  /* 0x0000006000017945 */ /* 0x000fe80003800000 */
[----:B------:R0:W-:Y:S01]  /*4be0*/  @!P3 STG.E.U8 desc[UR36][R6.64+0x99], R103 ;  /* 0x000099670600b986 */ /* 0x0001e2000c101124 */
[----:B------:R-:W-:Y:S05]  /*4bf0*/  @P5 BRA `(.L_x_192) ;  /* 0x00000000000c5947 */ /* 0x000fea0003800000 */
[----:B--2---:R-:W1:Y:S02]  /*4c00*/  LDG.E.U8 R155, desc[UR36][R8.64+0xa0] ;  /* 0x0000a024089b7981 */ /* 0x004e64000c1e1100 */
[----:B-1----:R-:W-:-:S05]  /*4c10*/  PRMT R3, R155, 0x8880, RZ ;  /* 0x000088809b037816 */ /* 0x002fca00000000ff */
[----:B------:R-:W-:-:S07]  /*4c20*/  IMAD R12, R3, R154, RZ ;  /* 0x0000009a030c7224 */ /* 0x000fce00078e02ff */
.L_x_192:
[----:B------:R-:W-:Y:S05]  /*4c30*/  BSYNC B1 ;  /* 0x0000000000017941 */ /* 0x000fea0003800000 */
.L_x_191:
[----:B-1----:R-:W-:Y:S01]  /*4c40*/  @!P5 IMAD R3, R104, R153, R12 ;  /* 0x000000996803d224 */ /* 0x002fe200078e020c */
[----:B------:R-:W-:Y:S04]  /*4c50*/  BSSY B1, `(.L_x_193) ;  /* 0x0000006000017945 */ /* 0x000fe80003800000 */
[----:B------:R1:W-:Y:S01]  /*4c60*/  @!P5 STG.E.U8 desc[UR36][R4.64+0xa0], R3 ;  /* 0x0000a0030400d986 */ /* 0x0003e2000c101124 */
[----:B------:R-:W-:Y:S05]  /*4c70*/  @P2 BRA `(.L_x_194) ;  /* 0x00000000000c2947 */ /* 0x000fea0003800000 */
[----:B--2---:R-:W1:Y:S02]  /*4c80*/  LDG.E.U8 R155, desc[UR36][R8.64+0xa1] ;  /* 0x0000a124089b7981 */ /* 0x004e64000c1e1100 */
[----:B-1----:R-:W-:-:S05]  /*4c90*/  PRMT R3, R155, 0x8880, RZ ;  /* 0x000088809b037816 */ /* 0x002fca00000000ff */
[----:B------:R-:W-:-:S07]  /*4ca0*/  IMAD R12, R3, R154, RZ ;  /* 0x0000009a030c7224 */ /* 0x000fce00078e02ff */
.L_x_194:
[----:B------:R-:W-:Y:S05]  /*4cb0*/  BSYNC B1 ;  /* 0x0000000000017941 */ /* 0x000fea0003800000 */
.L_x_193:
        /* <DEDUP_REMOVED lines=11> */
.L_x_196:
[----:B------:R-:W-:Y:S05]  /*4d70*/  BSYNC B1 ;  /* 0x0000000000017941 */ /* 0x000fea0003800000 */
.L_x_195:
[----:B-1----:R-:W-:Y:S01]  /*4d80*/  @!P4 IMAD R3, R106, R153, R12 ;  /* 0x000000996a03c224 */ /* 0x002fe200078e020c */
[----:B------:R-:W-:Y:S04]  /*4d90*/  BSSY B1, `(.L_x_197) ;  /* 0x0000006000017945 */ /* 0x000fe80003800000 */
[----:B------:R1:W-:Y:S01]  /*4da0*/  @!P4 STG.E.U8 desc[UR36][R6.64+0xa0], R3 ;  /* 0x0000a0030600c986 */ /* 0x0003e2000c101124 */
[----:B------:R-:W-:Y:S05]  /*4db0*/  @P3 BRA `(.L_x_198) ;  /* 0x00000000000c3947 */ /* 0x000fea0003800000 */
[----:B--2---:R-:W1:Y:S02]  /*4dc0*/  LDG.E.U8 R155, desc[UR36][R10.64+0xa1] ;  /* 0x0000a1240a9b7981 */ /* 0x004e64000c1e1100 */
[----:B-1----:R-:W-:-:S05]  /*4dd0*/  PRMT R3, R155, 0x8880, RZ ;  /* 0x000088809b037816 */ /* 0x002fca00000000ff */
[----:B------:R-:W-:-:S07]  /*4de0*/  IMAD R12, R3, R154, RZ ;  /* 0x0000009a030c7224 */ /* 0x000fce00078e02ff */
.L_x_198:
[----:B------:R-:W-:Y:S05]  /*4df0*/  BSYNC B1 ;  /* 0x0000000000017941 */ /* 0x000fea0003800000 */
.L_x_197:
[----:B------:R-:W-:Y:S01]  /*4e00*/  @!P3 IMAD R107, R107, R153, R12 ;  /* 0x000000996b6bb224 */ /* 0x000fe200078e020c */
[----:B------:R-:W-:Y:S04]  /*4e10*/  BSSY B1, `(.L_x_199) ;  /* 0x0000006000017945 */ /* 0x000fe80003800000 */
[----:B------:R0:W-:Y:S01]  /*4e20*/  @!P3 STG.E.U8 desc[UR36][R6.64+0xa1], R107 ;  /* 0x0000a16b0600b986 */ /* 0x0001e2000c101124 */
[----:B------:R-:W-:Y:S05]  /*4e30*/  @P5 BRA `(.L_x_200) ;  /* 0x00000000000c5947 */ /* 0x000fea0003800000 */
[----:B--2---:R-:W1:Y:S02]  /*4e40*/  LDG.E.U8 R155, desc[UR36][R8.64+0xa8] ;  /* 0x0000a824089b7981 */ /* 0x004e64000c1e1100 */
[----:B-1----:R-:W-:-:S05]  /*4e50*/  PRMT R3, R155, 0x8880, RZ ;  /* 0x000088809b037816 */ /* 0x002fca00000000ff */
[----:B------:R-:W-:-:S07]  /*4e60*/  IMAD R12, R3, R154, RZ ;  /* 0x0000009a030c7224 */ /* 0x000fce00078e02ff */
.L_x_200:
[----:B------:R-:W-:Y:S05]  /*4e70*/  BSYNC B1 ;  /* 0x0000000000017941 */ /* 0x000fea0003800000 */
.L_x_199:
[----:B-1----:R-:W-:Y:S01]  /*4e80*/  @!P5 IMAD R3, R108, R153, R12 ;  /* 0x000000996c03d224 */ /* 0x002fe200078e020c */
[----:B------:R-:W-:Y:S04]  /*4e90*/  BSSY B1, `(.L_x_201) ;  /* 0x0000006000017945 */ /* 0x000fe80003800000 */
[----:B------:R1:W-:Y:S01]  /*4ea0*/  @!P5 STG.E.U8 desc[UR36][R4.64+0xa8], R3 ;  /* 0x0000a8030400d986 */ /* 0x0003e2000c101124 */
[----:B------:R-:W-:Y:S05]  /*4eb0*/  @P2 BRA `(.L_x_202) ;  /* 0x00000000000c2947 */ /* 0x000fea0003800000 */
[----:B--2---:R-:W1:Y:S02]  /*4ec0*/  LDG.E.U8 R155, desc[UR36][R8.64+0xa9] ;  /* 0x0000a924089b7981 */ /* 0x004e64000c1e1100 */
[----:B-1----:R-:W-:-:S05]  /*4ed0*/  PRMT R3, R155, 0x8880, RZ ;  /* 0x000088809b037816 */ /* 0x002fca00000000ff */
[----:B------:R-:W-:-:S07]  /*4ee0*/  IMAD R12, R3, R154, RZ ;  /* 0x0000009a030c7224 */ /* 0x000fce00078e02ff */
.L_x_202:
[----:B------:R-:W-:Y:S05]  /*4ef0*/  BSYNC B1 ;  /* 0x0000000000017941 */ /* 0x000fea0003800000 */
.L_x_201:
        /* <DEDUP_REMOVED lines=11> */
.L_x_204:
[----:B------:R-:W-:Y:S05]  /*4fb0*/  BSYNC B1 ;  /* 0x0000000000017941 */ /* 0x000fea0003800000 */
.L_x_203:
[----:B-1----:R-:W-:Y:S01]  /*4fc0*/  @!P4 IMAD R3, R110, R153, R12 ;  /* 0x000000996e03c224 */ /* 0x002fe200078e020c */
[----:B------:R-:W-:Y:S04]  /*4fd0*/  BSSY B1, `(.L_x_205) ;  /* 0x0000006000017945 */ /* 0x000fe80003800000 */
[----:B------:R1:W-:Y:S01]  /*4fe0*/  @!P4 STG.E.U8 desc[UR36][R6.64+0xa8], R3 ;  /* 0x0000a8030600c986 */ /* 0x0003e2000c101124 */
[----:B------:R-:W-:Y:S05]  /*4ff0*/  @P3 BRA `(.L_x_206) ;  /* 0x00000000000c3947 */ /* 0x000fea0003800000 */
[----:B--2---:R-:W1:Y:S02]  /*5000*/  LDG.E.U8 R155, desc[UR36][R10.64+0xa9] ;  /* 0x0000a9240a9b7981 */ /* 0x004e64000c1e1100 */
[----:B-1----:R-:W-:-:S05]  /*5010*/  PRMT R3, R155, 0x8880, RZ ;  /* 0x000088809b037816 */ /* 0x002fca00000000ff */
[----:B------:R-:W-:-:S07]  /*5020*/  IMAD R12, R3, R154, RZ ;  /* 0x0000009a030c7224 */ /* 0x000fce00078e02ff */
.L_x_206:
[----:B------:R-:W-:Y:S05]  /*5030*/  BSYNC B1 ;  /* 0x0000000000017941 */ /* 0x000fea0003800000 */
.L_x_205:
[----:B------:R-:W-:Y:S01]  /*5040*/  @!P3 IMAD R111, R111, R153, R12 ;  /* 0x000000996f6fb224 */ /* 0x000fe200078e020c */
[----:B------:R-:W-:Y:S04]  /*5050*/  BSSY B1, `(.L_x_207) ;  /* 0x0000006000017945 */ /* 0x000fe80003800000 */
[----:B------:R0:W-:Y:S01]  /*5060*/  @!P3 STG.E.U8 desc[UR36][R6.64+0xa9], R111 ;  /* 0x0000a96f0600b986 */ /* 0x0001e2000c101124 */
[----:B------:R-:W-:Y:S05]  /*5070*/  @P5 BRA `(.L_x_208) ;  /* 0x00000000000c5947 */ /* 0x000fea0003800000 */
[----:B--2---:R-:W1:Y:S02]  /*5080*/  LDG.E.U8 R155, desc[UR36][R8.64+0xb0] ;  /* 0x0000b024089b7981 */ /* 0x004e64000c1e1100 */
[----:B-1----:R-:W-:-:S05]  /*5090*/  PRMT R3, R155, 0x8880, RZ ;  /* 0x000088809b037816 */ /* 0x002fca00000000ff */
[----:B------:R-:W-:-:S07]  /*50a0*/  IMAD R12, R3, R154, RZ ;  /* 0x0000009a030c7224 */ /* 0x000fce00078e02ff */
.L_x_208:
[----:B------:R-:W-:Y:S05]  /*50b0*/  BSYNC B1 ;  /* 0x0000000000017941 */ /* 0x000fea0003800000 */
.L_x_207:
[----:B-1----:R-:W-:Y:S01]  /*50c0*/  @!P5 IMAD R3, R112, R153, R12 ;  /* 0x000000997003d224 */ /* 0x002fe200078e020c */
[----:B------:R-:W-:Y:S04]  /*50d0*/  BSSY B1, `(.L_x_209) ;  /* 0x0000006000017945 */ /* 0x000fe80003800000 */
[----:B------:R1:W-:Y:S01]  /*50e0*/  @!P5 STG.E.U8 desc[UR36][R4.64+0xb0], R3 ;  /* 0x0000b0030400d986 */ /* 0x0003e2000c101124 */
[----:B------:R-:W-:Y:S05]  /*50f0*/  @P2 BRA `(.L_x_210) ;  /* 0x00000000000c2947 */ /* 0x000fea0003800000 */
[----:B--2---:R-:W1:Y:S02]  /*5100*/  LDG.E.U8 R155, desc[UR36][R8.64+0xb1] ;  /* 0x0000b124089b7981 */ /* 0x004e64000c1e1100 */
[----:B-1----:R-:W-:-:S05]  /*5110*/  PRMT R3, R155, 0x8880, RZ ;  /* 0x000088809b037816 */ /* 0x002fca00000000ff */
[----:B------:R-:W-:-:S07]  /*5120*/  IMAD R12, R3, R154, RZ ;  /* 0x0000009a030c7224 */ /* 0x000fce00078e02ff */
.L_x_210:
[----:B------:R-:W-:Y:S05]  /*5130*/  BSYNC B1 ;  /* 0x0000000000017941 */ /* 0x000fea0003800000 */
.L_x_209:
        /* <DEDUP_REMOVED lines=11> */
.L_x_212:
[----:B------:R-:W-:Y:S05]  /*51f0*/  BSYNC B1 ;  /* 0x0000000000017941 */ /* 0x000fea0003800000 */
.L_x_211:
[----:B-1----:R-:W-:Y:S01]  /*5200*/  @!P4 IMAD R3, R114, R153, R12 ;  /* 0x000000997203c224 */ /* 0x002fe200078e020c */
[----:B------:R-:W-:Y:S04]  /*5210*/  BSSY B1, `(.L_x_213) ;  /* 0x0000006000017945 */ /* 0x000fe80003800000 */
[----:B------:R1:W-:Y:S01]  /*5220*/  @!P4 STG.E.U8 desc[UR36][R6.64+0xb0], R3 ;  /* 0x0000b0030600c986 */ /* 0x0003e2000c101124 */
[----:B------:R-:W-:Y:S05]  /*5230*/  @P3 BRA `(.L_x_214) ;  /* 0x00000000000c3947 */ /* 0x000fea0003800000 */
[----:B--2---:R-:W1:Y:S02]  /*5240*/  LDG.E.U8 R155, desc[UR36][R10.64+0xb1] ;  /* 0x0000b1240a9b7981 */ /* 0x004e64000c1e1100 */
[----:B-1----:R-:W-:-:S05]  /*5250*/  PRMT R3, R155, 0x8880, RZ ;  /* 0x000088809b037816 */ /* 0x002fca00000000ff */
[----:B------:R-:W-:-:S07]  /*5260*/  IMAD R12, R3, R154, RZ ;  /* 0x0000009a030c7224 */ /* 0x000fce00078e02ff */
.L_x_214:
[----:B------:R-:W-:Y:S05]  /*5270*/  BSYNC B1 ;  /* 0x0000000000017941 */ /* 0x000fea0003800000 */
.L_x_213:
[----:B------:R-:W-:Y:S01]  /*5280*/  @!P3 IMAD R115, R115, R153, R12 ;  /* 0x000000997373b224 */ /* 0x000fe200078e020c */
[----:B------:R-:W-:Y:S04]  /*5290*/  BSSY B1, `(.L_x_215) ;  /* 0x0000006000017945 */ /* 0x000fe80003800000 */
[----:B------:R0:W-:Y:S01]  /*52a0*/  @!P3 STG.E.U8 desc[UR36][R6.64+0xb1], R115 ;  /* 0x0000b1730600b986 */ /* 0x0001e2000c101124 */
[----:B------:R-:W-:Y:S05]  /*52b0*/  @P5 BRA `(.L_x_216) ;  /* 0x00000000000c5947 */ /* 0x000fea0003800000 */
[----:B--2---:R-:W1:Y:S02]  /*52c0*/  LDG.E.U8 R155, desc[UR36][R8.64+0xb8] ;  /* 0x0000b824089b7981 */ /* 0x004e64000c1e1100 */
[----:B-1----:R-:W-:-:S05]  /*52d0*/  PRMT R3, R155, 0x8880, RZ ;  /* 0x000088809b037816 */ /* 0x002fca00000000ff */
[----:B------:R-:W-:-:S07]  /*52e0*/  IMAD R12, R3, R154, RZ ;  /* 0x0000009a030c7224 */ /* 0x000fce00078e02ff */
.L_x_216:
[----:B------:R-:W-:Y:S05]  /*52f0*/  BSYNC B1 ;  /* 0x0000000000017941 */ /* 0x000fea0003800000 */
.L_x_215:
[----:B-1----:R-:W-:Y:S01]  /*5300*/  @!P5 IMAD R3, R116, R153, R12 ;  /* 0x000000997403d224 */ /* 0x002fe200078e020c */
[----:B------:R-:W-:Y:S04]  /*5310*/  BSSY B1, `(.L_x_217) ;  /* 0x0000006000017945 */ /* 0x000fe80003800000 */
[----:B------:R1:W-:Y:S01]  /*5320*/  @!P5 STG.E.U8 desc[UR36][R4.64+0xb8], R3 ;  /* 0x0000b8030400d986 */ /* 0x0003e2000c101124 */
[----:B------:R-:W-:Y:S05]  /*5330*/  @P2 BRA `(.L_x_218) ;  /* 0x00000000000c2947 */ /* 0x000fea0003800000 */
[----:B--2---:R-:W1:Y:S02]  /*5340*/  LDG.E.U8 R155, desc[UR36][R8.64+0xb9] ;  /* 0x0000b924089b7981 */ /* 0x004e64000c1e1100 */
[----:B-1----:R-:W-:-:S05]  /*5350*/  PRMT R3, R155, 0x8880, RZ ;  /* 0x000088809b037816 */ /* 0x002fca00000000ff */
[----:B------:R-:W-:-:S07]  /*5360*/  IMAD R12, R3, R154, RZ ;  /* 0x0000009a030c7224 */ /* 0x000fce00078e02ff */
.L_x_218:
[----:B------:R-:W-:Y:S05]  /*5370*/  BSYNC B1 ;  /* 0x0000000000017941 */ /* 0x000fea0003800000 */
.L_x_217:
        /* <DEDUP_REMOVED lines=11> */
.L_x_220:
[----:B------:R-:W-:Y:S05]  /*5430*/  BSYNC B1 ;  /* 0x0000000000017941 */ /* 0x000fea0003800000 */
.L_x_219:
[----:B-1----:R-:W-:Y:S01]  /*5440*/  @!P4 IMAD R3, R118, R153, R12 ;  /* 0x000000997603c224 */ /* 0x002fe200078e020c */
[----:B------:R-:W-:Y:S04]  /*5450*/  BSSY B1, `(.L_x_221) ;  /* 0x0000006000017945 */ /* 0x000fe80003800000 */
[----:B------:R1:W-:Y:S01]  /*5460*/  @!P4 STG.E.U8 desc[UR36][R6.64+0xb8], R3 ;  /* 0x0000b8030600c986 */ /* 0x0003e2000c101124 */
[----:B------:R-:W-:Y:S05]  /*5470*/  @P3 BRA `(.L_x_222) ;  /* 0x00000000000c3947 */ /* 0x000fea0003800000 */
[----:B--2---:R-:W1:Y:S02]  /*5480*/  LDG.E.U8 R155, desc[UR36][R10.64+0xb9] ;  /* 0x0000b9240a9b7981 */ /* 0x004e64000c1e1100 */
[----:B-1----:R-:W-:-:S05]  /*5490*/  PRMT R3, R155, 0x8880, RZ ;  /* 0x000088809b037816 */ /* 0x002fca00000000ff */
[----:B------:R-:W-:-:S07]  /*54a0*/  IMAD R12, R3, R154, RZ ;  /* 0x0000009a030c7224 */ /* 0x000fce00078e02ff */
.L_x_222:
[----:B------:R-:W-:Y:S05]  /*54b0*/  BSYNC B1 ;  /* 0x0000000000017941 */ /* 0x000fea0003800000 */
.L_x_221:
[----:B------:R-:W-:Y:S01]  /*54c0*/  @!P3 IMAD R119, R119, R153, R12 ;  /* 0x000000997777b224 */ /* 0x000fe200078e020c */
[----:B------:R-:W-:Y:S04]  /*54d0*/  BSSY B1, `(.L_x_223) ;  /* 0x0000006000017945 */ /* 0x000fe80003800000 */
[----:B------:R0:W-:Y:S01]  /*54e0*/  @!P3 STG.E.U8 desc[UR36][R6.64+0xb9], R119 ;  /* 0x0000b9770600b986 */ /* 0x0001e2000c101124 */
[----:B------:R-:W-:Y:S05]  /*54f0*/  @P5 BRA `(.L_x_224) ;  /* 0x00000000000c5947 */ /* 0x000fea0003800000 */
[----:B--2---:R-:W1:Y:S02]  /*5500*/  LDG.E.U8 R155, desc[UR36][R8.64+0xc0] ;  /* 0x0000c024089b7981 */ /* 0x004e64000c1e1100 */
[----:B-1----:R-:W-:-:S05]  /*5510*/  PRMT R3, R155, 0x8880, RZ ;  /* 0x000088809b037816 */ /* 0x002fca00000000ff */
[----:B------:R-:W-:-:S07]  /*5520*/  IMAD R12, R3, R154, RZ ;  /* 0x0000009a030c7224 */ /* 0x000fce00078e02ff */
.L_x_224:
[----:B------:R-:W-:Y:S05]  /*5530*/  BSYNC B1 ;  /* 0x0000000000017941 */ /* 0x000fea0003800000 */
.L_x_223:
[----:B-1----:R-:W-:Y:S01]  /*5540*/  @!P5 IMAD R3, R120, R153, R12 ;  /* 0x000000997803d224 */ /* 0x002fe200078e020c */
[----:B------:R-:W-:Y:S04]  /*5550*/  BSSY B1, `(.L_x_225) ;  /* 0x0000006000017945 */ /* 0x000fe80003800000 */
[----:B------:R1:W-:Y:S01]  /*5560*/  @!P5 STG.E.U8 desc[UR36][R4.64+0xc0], R3 ;  /* 0x0000c0030400d986 */ /* 0x0003e2000c101124 */
[----:B------:R-:W-:Y:S05]  /*5570*/  @P2 BRA `(.L_x_226) ;  /* 0x00000000000c2947 */ /* 0x000fea0003800000 */
[----:B--2---:R-:W1:Y:S02]  /*5580*/  LDG.E.U8 R155, desc[UR36][R8.64+0xc1] ;  /* 0x0000c124089b7981 */ /* 0x004e64000c1e1100 */
[----:B-1----:R-:W-:-:S05]  /*5590*/  PRMT R3, R155, 0x8880, RZ ;  /* 0x000088809b037816 */ /* 0x002fca00000000ff */
[----:B------:R-:W-:-:S07]  /*55a0*/  IMAD R12, R3, R154, RZ ;  /* 0x0000009a030c7224 */ /* 0x000fce00078e02ff */
.L_x_226:
[----:B------:R-:W-:Y:S05]  /*55b0*/  BSYNC B1 ;  /* 0x0000000000017941 */ /* 0x000fea0003800000 */
.L_x_225:
        /* <DEDUP_REMOVED lines=11> */
.L_x_228:
[----:B------:R-:W-:Y:S05]  /*5670*/  BSYNC B1 ;  /* 0x0000000000017941 */ /* 0x000fea0003800000 */
.L_x_227:
[----:B-1----:R-:W-:Y:S01]  /*5680*/  @!P4 IMAD R3, R122, R153, R12 ;  /* 0x000000997a03c224 */ /* 0x002fe200078e020c */
[----:B------:R-:W-:Y:S04]  /*5690*/  BSSY B1, `(.L_x_229) ;  /* 0x0000006000017945 */ /* 0x000fe80003800000 */
[----:B------:R1:W-:Y:S01]  /*56a0*/  @!P4 STG.E.U8 desc[UR36][R6.64+0xc0], R3 ;  /* 0x0000c0030600c986 */ /* 0x0003e2000c101124 */
[----:B------:R-:W-:Y:S05]  /*56b0*/  @P3 BRA `(.L_x_230) ;  /* 0x00000000000c3947 */ /* 0x000fea0003800000 */
[----:B--2---:R-:W1:Y:S02]  /*56c0*/  LDG.E.U8 R155, desc[UR36][R10.64+0xc1] ;  /* 0x0000c1240a9b7981 */ /* 0x004e64000c1e1100 */
[----:B-1----:R-:W-:-:S05]  /*56d0*/  PRMT R3, R155, 0x8880, RZ ;  /* 0x000088809b037816 */ /* 0x002fca00000000ff */
[----:B------:R-:W-:-:S07]  /*56e0*/  IMAD R12, R3, R154, RZ ;  /* 0x0000009a030c7224 */ /* 0x000fce00078e02ff */
.L_x_230:
[----:B------:R-:W-:Y:S05]  /*56f0*/  BSYNC B1 ;  /* 0x0000000000017941 */ /* 0x000fea0003800000 */
.L_x_229:
[----:B------:R-:W-:Y:S01]  /*5700*/  @!P3 IMAD R123, R123, R153, R12 ;  /* 0x000000997b7bb224 */ /* 0x000fe200078e020c */
[----:B------:R-:W-:Y:S04]  /*5710*/  BSSY B1, `(.L_x_231) ;  /* 0x0000006000017945 */ /* 0x000fe80003800000 */
[----:B------:R0:W-:Y:S01]  /*5720*/  @!P3 STG.E.U8 desc[UR36][R6.64+0xc1], R123 ;  /* 0x0000c17b0600b986 */ /* 0x0001e2000c101124 */
[----:B------:R-:W-:Y:S05]  /*5730*/  @P5 BRA `(.L_x_232) ;  /* 0x00000000000c5947 */ /* 0x000fea0003800000 */
[----:B--2---:R-:W1:Y:S02]  /*5740*/  LDG.E.U8 R155, desc[UR36][R8.64+0xc8] ;  /* 0x0000c824089b7981 */ /* 0x004e64000c1e1100 */
[----:B-1----:R-:W-:-:S05]  /*5750*/  PRMT R3, R155, 0x8880, RZ ;  /* 0x000088809b037816 */ /* 0x002fca00000000ff */
[----:B------:R-:W-:-:S07]  /*5760*/  IMAD R12, R3, R154, RZ ;  /* 0x0000009a030c7224 */ /* 0x000fce00078e02ff */
.L_x_232:
[----:B------:R-:W-:Y:S05]  /*5770*/  BSYNC B1 ;  /* 0x0000000000017941 */ /* 0x000fea0003800000 */
.L_x_231:
[----:B-1----:R-:W-:Y:S01]  /*5780*/  @!P5 IMAD R3, R124, R153, R12 ;  /* 0x000000997c03d224 */ /* 0x002fe200078e020c */
[----:B------:R-:W-:Y:S04]  /*5790*/  BSSY B1, `(.L_x_233) ;  /* 0x0000006000017945 */ /* 0x000fe80003800000 */
[----:B------:R1:W-:Y:S01]  /*57a0*/  @!P5 STG.E.U8 desc[UR36][R4.64+0xc8], R3 ;  /* 0x0000c8030400d986 */ /* 0x0003e2000c101124 */
[----:B------:R-:W-:Y:S05]  /*57b0*/  @P2 BRA `(.L_x_234) ;  /* 0x00000000000c2947 */ /* 0x000fea0003800000 */
[----:B--2---:R-:W1:Y:S02]  /*57c0*/  LDG.E.U8 R155, desc[UR36][R8.64+0xc9] ;  /* 0x0000c924089b7981 */ /* 0x004e64000c1e1100 */
[----:B-1----:R-:W-:-:S05]  /*57d0*/  PRMT R3, R155, 0x8880, RZ ;  /* 0x000088809b037816 */ /* 0x002fca00000000ff */
[----:B------:R-:W-:-:S07]  /*57e0*/  IMAD R12, R3, R154, RZ ;  /* 0x0000009a030c7224 */ /* 0x000fce00078e02ff */
.L_x_234:
[----:B------:R-:W-:Y:S05]  /*57f0*/  BSYNC B1 ;  /* 0x0000000000017941 */ /* 0x000fea0003800000 */
.L_x_233:
        /* <DEDUP_REMOVED lines=11> */
.L_x_236:
[----:B------:R-:W-:Y:S05]  /*58b0*/  BSYNC B1 ;  /* 0x0000000000017941 */ /* 0x000fea0003800000 */
.L_x_235:
[----:B-1----:R-:W-:Y:S01]  /*58c0*/  @!P4 IMAD R3, R126, R153, R12 ;  /* 0x000000997e03c224 */ /* 0x002fe200078e020c */
[----:B------:R-:W-:Y:S04]  /*58d0*/  BSSY B1, `(.L_x_237) ;  /* 0x0000006000017945 */ /* 0x000fe80003800000 */
[----:B------:R1:W-:Y:S01]  /*58e0*/  @!P4 STG.E.U8 desc[UR36][R6.64+0xc8], R3 ;  /* 0x0000c8030600c986 */ /* 0x0003e2000c101124 */
[----:B------:R-:W-:Y:S05]  /*58f0*/  @P3 BRA `(.L_x_238) ;  /* 0x00000000000c3947 */ /* 0x000fea0003800000 */
[----:B--2---:R-:W1:Y:S02]  /*5900*/  LDG.E.U8 R155, desc[UR36][R10.64+0xc9] ;  /* 0x0000c9240a9b7981 */ /* 0x004e64000c1e1100 */
[----:B-1----:R-:W-:-:S05]  /*5910*/  PRMT R3, R155, 0x8880, RZ ;  /* 0x000088809b037816 */ /* 0x002fca00000000ff */
[----:B------:R-:W-:-:S07]  /*5920*/  IMAD R12, R3, R154, RZ ;  /* 0x0000009a030c7224 */ /* 0x000fce00078e02ff */
.L_x_238:
[----:B------:R-:W-:Y:S05]  /*5930*/  BSYNC B1 ;  /* 0x0000000000017941 */ /* 0x000fea0003800000 */
.L_x_237:
[----:B------:R-:W-:Y:S01]  /*5940*/  @!P3 IMAD R127, R127, R153, R12 ;  /* 0x000000997f7fb224 */ /* 0x000fe200078e020c */
[----:B------:R-:W-:Y:S04]  /*5950*/  BSSY B1, `(.L_x_239) ;  /* 0x0000006000017945 */ /* 0x000fe80003800000 */
[----:B------:R0:W-:Y:S01]  /*5960*/  @!P3 STG.E.U8 desc[UR36][R6.64+0xc9], R127 ;  /* 0x0000c97f0600b986 */ /* 0x0001e2000c101124 */
[----:B------:R-:W-:Y:S05]  /*5970*/  @P5 BRA `(.L_x_240) ;  /* 0x00000000000c5947 */ /* 0x000fea0003800000 */
[----:B--2---:R-:W1:Y:S02]  /*5980*/  LDG.E.U8 R155, desc[UR36][R8.64+0xd0] ;  /* 0x0000d024089b7981 */ /* 0x004e64000c1e1100 */
[----:B-1----:R-:W-:-:S05]  /*5990*/  PRMT R3, R155, 0x8880, RZ ;  /* 0x000088809b037816 */ /* 0x002fca00000000ff */
[----:B------:R-:W-:-:S07]  /*59a0*/  IMAD R12, R3, R154, RZ ;  /* 0x0000009a030c7224 */ /* 0x000fce00078e02ff */
.L_x_240:
[----:B------:R-:W-:Y:S05]  /*59b0*/  BSYNC B1 ;  /* 0x0000000000017941 */ /* 0x000fea0003800000 */
.L_x_239:
[----:B-1----:R-:W-:Y:S01]  /*59c0*/  @!P5 IMAD R3, R128, R153, R12 ;  /* 0x000000998003d224 */ /* 0x002fe200078e020c */
[----:B------:R-:W-:Y:S04]  /*59d0*/  BSSY B1, `(.L_x_241) ;  /* 0x0000006000017945 */ /* 0x000fe80003800000 */
[----:B------:R1:W-:Y:S01]  /*59e0*/  @!P5 STG.E.U8 desc[UR36][R4.64+0xd0], R3 ;  /* 0x0000d0030400d986 */ /* 0x0003e2000c101124 */
[----:B------:R-:W-:Y:S05]  /*59f0*/  @P2 BRA `(.L_x_242) ;  /* 0x00000000000c2947 */ /* 0x000fea0003800000 */
[----:B--2---:R-:W1:Y:S02]  /*5a00*/  LDG.E.U8 R155, desc[UR36][R8.64+0xd1] ;  /* 0x0000d124089b7981 */ /* 0x004e64000c1e1100 */
[----:B-1----:R-:W-:-:S05]  /*5a10*/  PRMT R3, R155, 0x8880, RZ ;  /* 0x000088809b037816 */ /* 0x002fca00000000ff */
[----:B------:R-:W-:-:S07]  /*5a20*/  IMAD R12, R3, R154, RZ ;  /* 0x0000009a030c7224 */ /* 0x000fce00078e02ff */
.L_x_242:
[----:B------:R-:W-:Y:S05]  /*5a30*/  BSYNC B1 ;  /* 0x0000000000017941 */ /* 0x000fea0003800000 */
.L_x_241:
        /* <DEDUP_REMOVED lines=11> */
.L_x_244:
[----:B------:R-:W-:Y:S05]  /*5af0*/  BSYNC B1 ;  /* 0x0000000000017941 */ /* 0x000fea0003800000 */
.L_x_243:
[----:B-1----:R-:W-:Y:S01]  /*5b00*/  @!P4 IMAD R3, R130, R153, R12 ;  /* 0x000000998203c224 */ /* 0x002fe200078e020c */
[----:B------:R-:W-:Y:S04]  /*5b10*/  BSSY B1, `(.L_x_245) ;  /* 0x0000006000017945 */ /* 0x000fe80003800000 */
[----:B------:R1:W-:Y:S01]  /*5b20*/  @!P4 STG.E.U8 desc[UR36][R6.64+0xd0], R3 ;  /* 0x0000d0030600c986 */ /* 0x0003e2000c101124 */
[----:B------:R-:W-:Y:S05]  /*5b30*/  @P3 BRA `(.L_x_246) ;  /* 0x00000000000c3947 */ /* 0x000fea0003800000 */
[----:B--2---:R-:W1:Y:S02]  /*5b40*/  LDG.E.U8 R155, desc[UR36][R10.64+0xd1] ;  /* 0x0000d1240a9b7981 */ /* 0x004e64000c1e1100 */
[----:B-1----:R-:W-:-:S05]  /*5b50*/  PRMT R3, R155, 0x8880, RZ ;  /* 0x000088809b037816 */ /* 0x002fca00000000ff */
[----:B------:R-:W-:-:S07]  /*5b60*/  IMAD R12, R3, R154, RZ ;  /* 0x0000009a030c7224 */ /* 0x000fce00078e02ff */
.L_x_246:
[----:B------:R-:W-:Y:S05]  /*5b70*/  BSYNC B1 ;  /* 0x0000000000017941 */ /* 0x000fea0003800000 */
.L_x_245:
[----:B------:R-:W-:Y:S01]  /*5b80*/  @!P3 IMAD R131, R131, R153, R12 ;  /* 0x000000998383b224 */ /* 0x000fe200078e020c */
[----:B------:R-:W-:Y:S04]  /*5b90*/  BSSY B1, `(.L_x_247) ;  /* 0x0000006000017945 */ /* 0x000fe80003800000 */
[----:B------:R0:W-:Y:S01]  /*5ba0*/  @!P3 STG.E.U8 desc[UR36][R6.64+0xd1], R131 ;  /* 0x0000d1830600b986 */ /* 0x0001e2000c101124 */
[----:B------:R-:W-:Y:S05]  /*5bb0*/  @P5 BRA `(.L_x_248) ;  /* 0x00000000000c5947 */ /* 0x000fea0003800000 */
[----:B--2---:R-:W1:Y:S02]  /*5bc0*/  LDG.E.U8 R155, desc[UR36][R8.64+0xd8] ;  /* 0x0000d824089b7981 */ /* 0x004e64000c1e1100 */
[----:B-1----:R-:W-:-:S05]  /*5bd0*/  PRMT R3, R155, 0x8880, RZ ;  /* 0x000088809b037816 */ /* 0x002fca00000000ff */
[----:B------:R-:W-:-:S07]  /*5be0*/  IMAD R12, R3, R154, RZ ;  /* 0x0000009a030c7224 */ /* 0x000fce00078e02ff */
.L_x_248:
[----:B------:R-:W-:Y:S05]  /*5bf0*/  BSYNC B1 ;  /* 0x0000000000017941 */ /* 0x000fea0003800000 */
.L_x_247:
[----:B-1----:R-:W-:Y:S01]  /*5c00*/  @!P5 IMAD R3, R132, R153, R12 ;  /* 0x000000998403d224 */ /* 0x002fe200078e020c */
[----:B------:R-:W-:Y:S04]  /*5c10*/  BSSY B1, `(.L_x_249) ;  /* 0x0000006000017945 */ /* 0x000fe80003800000 */
[----:B------:R1:W-:Y:S01]  /*5c20*/  @!P5 STG.E.U8 desc[UR36][R4.64+0xd8], R3 ;  /* 0x0000d8030400d986 */ /* 0x0003e2000c101124 */
[----:B------:R-:W-:Y:S05]  /*5c30*/  @P2 BRA `(.L_x_250) ;  /* 0x00000000000c2947 */ /* 0x000fea0003800000 */
[----:B--2---:R-:W1:Y:S02]  /*5c40*/  LDG.E.U8 R155, desc[UR36][R8.64+0xd9] ;  /* 0x0000d924089b7981 */ /* 0x004e64000c1e1100 */
[----:B-1----:R-:W-:-:S05]  /*5c50*/  PRMT R3, R155, 0x8880, RZ ;  /* 0x000088809b037816 */ /* 0x002fca00000000ff */
[----:B------:R-:W-:-:S07]  /*5c60*/  IMAD R12, R3, R154, RZ ;  /* 0x0000009a030c7224 */ /* 0x000fce00078e02ff */
.L_x_250:
[----:B------:R-:W-:Y:S05]  /*5c70*/  BSYNC B1 ;  /* 0x0000000000017941 */ /* 0x000fea0003800000 */
.L_x_249:
        /* <DEDUP_REMOVED lines=11> */
.L_x_252:
[----:B------:R-:W-:Y:S05]  /*5d30*/  BSYNC B1 ;  /* 0x0000000000017941 */ /* 0x000fea0003800000 */
.L_x_251:
[----:B-1----:R-:W-:Y:S01]  /*5d40*/  @!P4 IMAD R3, R134, R153, R12 ;  /* 0x000000998603c224 */ /* 0x002fe200078e020c */
[----:B------:R-:W-:Y:S04]  /*5d50*/  BSSY B1, `(.L_x_253) ;  /* 0x0000006000017945 */ /* 0x000fe80003800000 */
[----:B------:R1:W-:Y:S01]  /*5d60*/  @!P4 STG.E.U8 desc[UR36][R6.64+0xd8], R3 ;  /* 0x0000d8030600c986 */ /* 0x0003e2000c101124 */
[----:B------:R-:W-:Y:S05]  /*5d70*/  @P3 BRA `(.L_x_254) ;  /* 0x00000000000c3947 */ /* 0x000fea0003800000 */
[----:B--2---:R-:W1:Y:S02]  /*5d80*/  LDG.E.U8 R155, desc[UR36][R10.64+0xd9] ;  /* 0x0000d9240a9b7981 */ /* 0x004e64000c1e1100 */
[----:B-1----:R-:W-:-:S05]  /*5d90*/  PRMT R3, R155, 0x8880, RZ ;  /* 0x000088809b037816 */ /* 0x002fca00000000ff */
[----:B------:R-:W-:-:S07]  /*5da0*/  IMAD R12, R3, R154, RZ ;  /* 0x0000009a030c7224 */ /* 0x000fce00078e02ff */
.L_x_254:
[----:B------:R-:W-:Y:S05]  /*5db0*/  BSYNC B1 ;  /* 0x0000000000017941 */ /* 0x000fea0003800000 */
.L_x_253:
[----:B------:R-:W-:Y:S01]  /*5dc0*/  @!P3 IMAD R135, R135, R153, R12 ;  /* 0x000000998787b224 */ /* 0x000fe200078e020c */
[----:B------:R-:W-:Y:S04]  /*5dd0*/  BSSY B1, `(.L_x_255) ;  /* 0x0000006000017945 */ /* 0x000fe80003800000 */
[----:B------:R0:W-:Y:S01]  /*5de0*/  @!P3 STG.E.U8 desc[UR36][R6.64+0xd9], R135 ;  /* 0x0000d9870600b986 */ /* 0x0001e2000c101124 */
[----:B------:R-:W-:Y:S05]  /*5df0*/  @P5 BRA `(.L_x_256) ;  /* 0x00000000000c5947 */ /* 0x000fea0003800000 */
[----:B--2---:R-:W1:Y:S02]  /*5e00*/  LDG.E.U8 R155, desc[UR36][R8.64+0xe0] ;  /* 0x0000e024089b7981 */ /* 0x004e64000c1e1100 */
[----:B-1----:R-:W-:-:S05]  /*5e10*/  PRMT R3, R155, 0x8880, RZ ;  /* 0x000088809b037816 */ /* 0x002fca00000000ff */
[----:B------:R-:W-:-:S07]  /*5e20*/  IMAD R12, R3, R154, RZ ;  /* 0x0000009a030c7224 */ /* 0x000fce00078e02ff */
.L_x_256:
[----:B------:R-:W-:Y:S05]  /*5e30*/  BSYNC B1 ;  /* 0x0000000000017941 */ /* 0x000fea0003800000 */
.L_x_255:
[----:B-1----:R-:W-:Y:S01]  /*5e40*/  @!P5 IMAD R3, R136, R153, R12 ;  /* 0x000000998803d224 */ /* 0x002fe200078e020c */
[----:B------:R-:W-:Y:S04]  /*5e50*/  BSSY B1, `(.L_x_257) ;  /* 0x0000006000017945 */ /* 0x000fe80003800000 */
[----:B------:R1:W-:Y:S01]  /*5e60*/  @!P5 STG.E.U8 desc[UR36][R4.64+0xe0], R3 ;  /* 0x0000e0030400d986 */ /* 0x0003e2000c101124 */
[----:B------:R-:W-:Y:S05]  /*5e70*/  @P2 BRA `(.L_x_258) ;  /* 0x00000000000c2947 */ /* 0x000fea0003800000 */
[----:B--2---:R-:W1:Y:S02]  /*5e80*/  LDG.E.U8 R155, desc[UR36][R8.64+0xe1] ;  /* 0x0000e124089b7981 */ /* 0x004e64000c1e1100 */
[----:B-1----:R-:W-:-:S05]  /*5e90*/  PRMT R3, R155, 0x8880, RZ ;  /* 0x000088809b037816 */ /* 0x002fca00000000ff */
[----:B------:R-:W-:-:S07]  /*5ea0*/  IMAD R12, R3, R154, RZ ;  /* 0x0000009a030c7224 */ /* 0x000fce00078e02ff */
.L_x_258:
[----:B------:R-:W-:Y:S05]  /*5eb0*/  BSYNC B1 ;  /* 0x0000000000017941 */ /* 0x000fea0003800000 */
.L_x_257:
        /* <DEDUP_REMOVED lines=11> */
.L_x_260:
[----:B------:R-:W-:Y:S05]  /*5f70*/  BSYNC B1 ;  /* 0x0000000000017941 */ /* 0x000fea0003800000 */
.L_x_259:
[----:B-1----:R-:W-:Y:S01]  /*5f80*/  @!P4 IMAD R3, R138, R153, R12 ;  /* 0x000000998a03c224 */ /* 0x002fe200078e020c */
[----:B------:R-:W-:Y:S04]  /*5f90*/  BSSY B1, `(.L_x_261) ;  /* 0x0000006000017945 */ /* 0x000fe80003800000 */
[----:B------:R1:W-:Y:S01]  /*5fa0*/  @!P4 STG.E.U8 desc[UR36][R6.64+0xe0], R3 ;  /* 0x0000e0030600c986 */ /* 0x0003e2000c101124 */
[----:B------:R-:W-:Y:S05]  /*5fb0*/  @P3 BRA `(.L_x_262) ;  /* 0x00000000000c3947 */ /* 0x000fea0003800000 */
[----:B--2---:R-:W1:Y:S02]  /*5fc0*/  LDG.E.U8 R155, desc[UR36][R10.64+0xe1] ;  /* 0x0000e1240a9b7981 */ /* 0x004e64000c1e1100 */
[----:B-1----:R-:W-:-:S05]  /*5fd0*/  PRMT R3, R155, 0x8880, RZ ;  /* 0x000088809b037816 */ /* 0x002fca00000000ff */
[----:B------:R-:W-:-:S07]  /*5fe0*/  IMAD R12, R3, R154, RZ ;  /* 0x0000009a030c7224 */ /* 0x000fce00078e02ff */
.L_x_262:
[----:B------:R-:W-:Y:S05]  /*5ff0*/  BSYNC B1 ;  /* 0x0000000000017941 */ /* 0x000fea0003800000 */
.L_x_261:
[----:B------:R-:W-:Y:S01]  /*6000*/  @!P3 IMAD R139, R139, R153, R12 ;  /* 0x000000998b8bb224 */ /* 0x000fe200078e020c */
[----:B------:R-:W-:Y:S04]  /*6010*/  BSSY B1, `(.L_x_263) ;  /* 0x0000006000017945 */ /* 0x000fe80003800000 */
[----:B------:R0:W-:Y:S01]  /*6020*/  @!P3 STG.E.U8 desc[UR36][R6.64+0xe1], R139 ;  /* 0x0000e18b0600b986 */ /* 0x0001e2000c101124 */
[----:B------:R-:W-:Y:S05]  /*6030*/  @P5 BRA `(.L_x_264) ;  /* 0x00000000000c5947 */ /* 0x000fea0003800000 */
[----:B--2---:R-:W1:Y:S02]  /*6040*/  LDG.E.U8 R155, desc[UR36][R8.64+0xe8] ;  /* 0x0000e824089b7981 */ /* 0x004e64000c1e1100 */
[----:B-1----:R-:W-:-:S05]  /*6050*/  PRMT R3, R155, 0x8880, RZ ;  /* 0x000088809b037816 */ /* 0x002fca00000000ff */
[----:B------:R-:W-:-:S07]  /*6060*/  IMAD R12, R3, R154, RZ ;  /* 0x0000009a030c7224 */ /* 0x000fce00078e02ff */
.L_x_264:
[----:B------:R-:W-:Y:S05]  /*6070*/  BSYNC B1 ;  /* 0x0000000000017941 */ /* 0x000fea0003800000 */
.L_x_263:
[----:B-1----:R-:W-:Y:S01]  /*6080*/  @!P5 IMAD R3, R140, R153, R12 ;  /* 0x000000998c03d224 */ /* 0x002fe200078e020c */
[----:B------:R-:W-:Y:S04]  /*6090*/  BSSY B1, `(.L_x_265) ;  /* 0x0000006000017945 */ /* 0x000fe80003800000 */
[----:B------:R1:W-:Y:S01]  /*60a0*/  @!P5 STG.E.U8 desc[UR36][R4.64+0xe8], R3 ;  /* 0x0000e8030400d986 */ /* 0x0003e2000c101124 */
[----:B------:R-:W-:Y:S05]  /*60b0*/  @P2 BRA `(.L_x_266) ;  /* 0x00000000000c2947 */ /* 0x000fea0003800000 */
[----:B--2---:R-:W1:Y:S02]  /*60c0*/  LDG.E.U8 R155, desc[UR36][R8.64+0xe9] ;  /* 0x0000e924089b7981 */ /* 0x004e64000c1e1100 */
[----:B-1----:R-:W-:-:S05]  /*60d0*/  PRMT R3, R155, 0x8880, RZ ;  /* 0x000088809b037816 */ /* 0x002fca00000000ff */
[----:B------:R-:W-:-:S07]  /*60e0*/  IMAD R12, R3, R154, RZ ;  /* 0x0000009a030c7224 */ /* 0x000fce00078e02ff */
.L_x_266:
[----:B------:R-:W-:Y:S05]  /*60f0*/  BSYNC B1 ;  /* 0x0000000000017941 */ /* 0x000fea0003800000 */
.L_x_265:
        /* <DEDUP_REMOVED lines=11> */
.L_x_268:
[----:B------:R-:W-:Y:S05]  /*61b0*/  BSYNC B1 ;  /* 0x0000000000017941 */ /* 0x000fea0003800000 */
.L_x_267:
[----:B-1----:R-:W-:Y:S01]  /*61c0*/  @!P4 IMAD R3, R142, R153, R12 ;  /* 0x000000998e03c224 */ /* 0x002fe200078e020c */
[----:B------:R-:W-:Y:S04]  /*61d0*/  BSSY B1, `(.L_x_269) ;  /* 0x0000006000017945 */ /* 0x000fe80003800000 */
[----:B------:R1:W-:Y:S01]  /*61e0*/  @!P4 STG.E.U8 desc[UR36][R6.64+0xe8], R3 ;  /* 0x0000e8030600c986 */ /* 0x0003e2000c101124 */
[----:B------:R-:W-:Y:S05]  /*61f0*/  @P3 BRA `(.L_x_270) ;  /* 0x00000000000c3947 */ /* 0x000fea0003800000 */
[----:B--2---:R-:W1:Y:S02]  /*6200*/  LDG.E.U8 R155, desc[UR36][R10.64+0xe9] ;  /* 0x0000e9240a9b7981 */ /* 0x004e64000c1e1100 */
[----:B-1----:R-:W-:-:S05]  /*6210*/  PRMT R3, R155, 0x8880, RZ ;  /* 0x000088809b037816 */ /* 0x002fca00000000ff */
[----:B------:R-:W-:-:S07]  /*6220*/  IMAD R12, R3, R154, RZ ;  /* 0x0000009a030c7224 */ /* 0x000fce00078e02ff */
.L_x_270:
[----:B------:R-:W-:Y:S05]  /*6230*/  BSYNC B1 ;  /* 0x0000000000017941 */ /* 0x000fea0003800000 */
.L_x_269:
[----:B------:R-:W-:Y:S01]  /*6240*/  @!P3 IMAD R143, R143, R153, R12 ;  /* 0x000000998f8fb224 */ /* 0x000fe200078e020c */
[----:B------:R-:W-:Y:S04]  /*6250*/  BSSY B1, `(.L_x_271) ;  /* 0x0000006000017945 */ /* 0x000fe80003800000 */
[----:B------:R0:W-:Y:S01]  /*6260*/  @!P3 STG.E.U8 desc[UR36][R6.64+0xe9], R143 ;  /* 0x0000e98f0600b986 */ /* 0x0001e2000c101124 */
[----:B------:R-:W-:Y:S05]  /*6270*/  @P5 BRA `(.L_x_272) ;  /* 0x00000000000c5947 */ /* 0x000fea0003800000 */
[----:B--2---:R-:W1:Y:S02]  /*6280*/  LDG.E.U8 R155, desc[UR36][R8.64+0xf0] ;  /* 0x0000f024089b7981 */ /* 0x004e64000c1e1100 */
[----:B-1----:R-:W-:-:S05]  /*6290*/  PRMT R3, R155, 0x8880, RZ ;  /* 0x000088809b037816 */ /* 0x002fca00000000ff */
[----:B------:R-:W-:-:S07]  /*62a0*/  IMAD R12, R3, R154, RZ ;  /* 0x0000009a030c7224 */ /* 0x000fce00078e02ff */
.L_x_272:
[----:B------:R-:W-:Y:S05]  /*62b0*/  BSYNC B1 ;  /* 0x0000000000017941 */ /* 0x000fea0003800000 */
.L_x_271:
[----:B-1----:R-:W-:Y:S01]  /*62c0*/  @!P5 IMAD R3, R144, R153, R12 ;  /* 0x000000999003d224 */ /* 0x002fe200078e020c */
[----:B------:R-:W-:Y:S04]  /*62d0*/  BSSY B1, `(.L_x_273) ;  /* 0x0000006000017945 */ /* 0x000fe80003800000 */
[----:B------:R1:W-:Y:S01]  /*62e0*/  @!P5 STG.E.U8 desc[UR36][R4.64+0xf0], R3 ;  /* 0x0000f0030400d986 */ /* 0x0003e2000c101124 */
[----:B------:R-:W-:Y:S05]  /*62f0*/  @P2 BRA `(.L_x_274) ;  /* 0x00000000000c2947 */ /* 0x000fea0003800000 */
[----:B--2---:R-:W1:Y:S02]  /*6300*/  LDG.E.U8 R155, desc[UR36][R8.64+0xf1] ;  /* 0x0000f124089b7981 */ /* 0x004e64000c1e1100 */
[----:B-1----:R-:W-:-:S05]  /*6310*/  PRMT R3, R155, 0x8880, RZ ;  /* 0x000088809b037816 */ /* 0x002fca00000000ff */
[----:B------:R-:W-:-:S07]  /*6320*/  IMAD R12, R3, R154, RZ ;  /* 0x0000009a030c7224 */ /* 0x000fce00078e02ff */
.L_x_274:
[----:B------:R-:W-:Y:S05]  /*6330*/  BSYNC B1 ;  /* 0x0000000000017941 */ /* 0x000fea0003800000 */
.L_x_273:
[C---:B------:R-:W-:Y:S01]  /*6340*/  ISETP.LT.OR P4, PT, R0.reuse, 0xf1, !P0 ;  /* 0x000000f10000780c */ /* 0x040fe20004781670 */
[----:B------:R-:W-:Y:S01]  /*6350*/  @!P2 IMAD R145, R145, R153, R12 ;  /* 0x000000999191a224 */ /* 0x000fe200078e020c */
[----:B------:R-:W-:Y:S01]  /*6360*/  BSSY B1, `(.L_x_275) ;  /* 0x000000a000017945 */ /* 0x000fe20003800000 */
[C---:B------:R-:W-:Y:S02]  /*6370*/  ISETP.LT.OR P3, PT, R0.reuse, 0xf2, !P0 ;  /* 0x000000f20000780c */ /* 0x040fe40004761670 */
        /* <DEDUP_REMOVED lines=8> */
.L_x_276:
[----:B------:R-:W-:Y:S05]  /*6400*/  BSYNC B1 ;  /* 0x0000000000017941 */ /* 0x000fea0003800000 */
.L_x_275:
[----:B-1----:R-:W-:Y:S01]  /*6410*/  @!P4 IMAD R3, R146, R153, R12 ;  /* 0x000000999203c224 */ /* 0x002fe200078e020c */
[----:B------:R-:W-:Y:S04]  /*6420*/  BSSY B1, `(.L_x_277) ;  /* 0x0000006000017945 */ /* 0x000fe80003800000 */
[----:B------:R1:W-:Y:S01]  /*6430*/  @!P4 STG.E.U8 desc[UR36][R6.64+0xf0], R3 ;  /* 0x0000f0030600c986 */ /* 0x0003e2000c101124 */
[----:B------:R-:W-:Y:S05]  /*6440*/  @P3 BRA `(.L_x_278) ;  /* 0x00000000000c3947 */ /* 0x000fea0003800000 */
[----:B--2---:R-:W1:Y:S02]  /*6450*/  LDG.E.U8 R155, desc[UR36][R10.64+0xf1] ;  /* 0x0000f1240a9b7981 */ /* 0x004e64000c1e1100 */
[----:B-1----:R-:W-:-:S05]  /*6460*/  PRMT R3, R155, 0x8880, RZ ;  /* 0x000088809b037816 */ /* 0x002fca00000000ff */
[----:B------:R-:W-:-:S07]  /*6470*/  IMAD R12, R3, R154, RZ ;  /* 0x0000009a030c7224 */ /* 0x000fce00078e02ff */
.L_x_278:
[----:B------:R-:W-:Y:S05]  /*6480*/  BSYNC B1 ;  /* 0x0000000000017941 */ /* 0x000fea0003800000 */
.L_x_277:
[----:B------:R-:W-:Y:S01]  /*6490*/  @!P3 IMAD R147, R147, R153, R12 ;  /* 0x000000999393b224 */ /* 0x000fe200078e020c */
[----:B------:R-:W-:Y:S04]  /*64a0*/  BSSY B1, `(.L_x_279) ;  /* 0x0000006000017945 */ /* 0x000fe80003800000 */
[----:B------:R0:W-:Y:S01]  /*64b0*/  @!P3 STG.E.U8 desc[UR36][R6.64+0xf1], R147 ;  /* 0x0000f1930600b986 */ /* 0x0001e2000c101124 */
[----:B------:R-:W-:Y:S05]  /*64c0*/  @P2 BRA `(.L_x_280) ;  /* 0x00000000000c2947 */ /* 0x000fea0003800000 */
[----:B--2---:R-:W1:Y:S02]  /*64d0*/  LDG.E.U8 R155, desc[UR36][R8.64+0xf8] ;  /* 0x0000f824089b7981 */ /* 0x004e64000c1e1100 */
[----:B-1----:R-:W-:-:S05]  /*64e0*/  PRMT R3, R155, 0x8880, RZ ;  /* 0x000088809b037816 */ /* 0x002fca00000000ff */
[----:B------:R-:W-:-:S07]  /*64f0*/  IMAD R12, R3, R154, RZ ;  /* 0x0000009a030c7224 */ /* 0x000fce00078e02ff */
.L_x_280:
[----:B------:R-:W-:Y:S05]  /*6500*/  BSYNC B1 ;  /* 0x0000000000017941 */ /* 0x000fea0003800000 */
.L_x_279:
[----:B-1----:R-:W-:Y:S01]  /*6510*/  @!P2 IMAD R3, R148, R153, R12 ;  /* 0x000000999403a224 */ /* 0x002fe200078e020c */
[----:B------:R-:W-:Y:S04]  /*6520*/  BSSY B1, `(.L_x_281) ;  /* 0x0000006000017945 */ /* 0x000fe80003800000 */
[----:B------:R1:W-:Y:S01]  /*6530*/  @!P2 STG.E.U8 desc[UR36][R4.64+0xf8], R3 ;  /* 0x0000f8030400a986 */ /* 0x0003e2000c101124 */
[----:B------:R-:W-:Y:S05]  /*6540*/  @P1 BRA `(.L_x_282) ;  /* 0x00000000000c1947 */ /* 0x000fea0003800000 */
[----:B--2---:R-:W1:Y:S02]  /*6550*/  LDG.E.U8 R155, desc[UR36][R8.64+0xf9] ;  /* 0x0000f924089b7981 */ /* 0x004e64000c1e1100 */
[----:B-1----:R-:W-:-:S05]  /*6560*/  PRMT R3, R155, 0x8880, RZ ;  /* 0x000088809b037816 */ /* 0x002fca00000000ff */
[----:B------:R-:W-:-:S07]  /*6570*/  IMAD R12, R3, R154, RZ ;  /* 0x0000009a030c7224 */ /* 0x000fce00078e02ff */
.L_x_282:
[----:B------:R-:W-:Y:S05]  /*6580*/  BSYNC B1 ;  /* 0x0000000000017941 */ /* 0x000fea0003800000 */
.L_x_281:
[----:B------:R-:W-:Y:S01]  /*6590*/  @!P1 IMAD R149, R149, R153, R12 ;  /* 0x0000009995959224 */ /* 0x000fe200078e020c */
[----:B------:R-:W-:Y:S04]  /*65a0*/  BSSY B1, `(.L_x_283) ;  /* 0x0000006000017945 */ /* 0x000fe80003800000 */
[----:B------:R0:W-:Y:S01]  /*65b0*/  @!P1 STG.E.U8 desc[UR36][R4.64+0xf9], R149 ;  /* 0x0000f99504009986 */ /* 0x0001e2000c101124 */
[----:B------:R-:W-:Y:S05]  /*65c0*/  @P5 BRA `(.L_x_284) ;  /* 0x00000000000c5947 */ /* 0x000fea0003800000 */
[----:B--2---:R-:W1:Y:S02]  /*65d0*/  LDG.E.U8 R155, desc[UR36][R10.64+0xf8] ;  /* 0x0000f8240a9b7981 */ /* 0x004e64000c1e1100 */
[----:B-1----:R-:W-:-:S05]  /*65e0*/  PRMT R3, R155, 0x8880, RZ ;  /* 0x000088809b037816 */ /* 0x002fca00000000ff */
[----:B------:R-:W-:-:S07]  /*65f0*/  IMAD R12, R3, R154, RZ ;  /* 0x0000009a030c7224 */ /* 0x000fce00078e02ff */
.L_x_284:
[----:B------:R-:W-:Y:S05]  /*6600*/  BSYNC B1 ;  /* 0x0000000000017941 */ /* 0x000fea0003800000 */
.L_x_283:
[----:B-1----:R-:W-:Y:S01]  /*6610*/  @!P5 IMAD R3, R150, R153, R12 ;  /* 0x000000999603d224 */ /* 0x002fe200078e020c */
[----:B------:R-:W-:Y:S01]  /*6620*/  ISETP.LT.OR P0, PT, R0, 0xfa, !P0 ;  /* 0x000000fa0000780c */ /* 0x000fe20004701670 */
[----:B------:R-:W-:Y:S03]  /*6630*/  BSSY B1, `(.L_x_285) ;  /* 0x0000006000017945 */ /* 0x000fe60003800000 */
[----:B------:R1:W-:Y:S09]  /*6640*/  @!P5 STG.E.U8 desc[UR36][R6.64+0xf8], R3 ;  /* 0x0000f8030600d986 */ /* 0x0003f2000c101124 */
[----:B------:R-:W-:Y:S05]  /*6650*/  @P0 BRA `(.L_x_286) ;  /* 0x00000000000c0947 */ /* 0x000fea0003800000 */
[----:B--2---:R-:W1:Y:S02]  /*6660*/  LDG.E.U8 R155, desc[UR36][R10.64+0xf9] ;  /* 0x0000f9240a9b7981 */ /* 0x004e64000c1e1100 */
[----:B-1----:R-:W-:-:S05]  /*6670*/  PRMT R3, R155, 0x8880, RZ ;  /* 0x000088809b037816 */ /* 0x002fca00000000ff */
[----:B------:R-:W-:-:S07]  /*6680*/  IMAD R12, R3, R154, RZ ;  /* 0x0000009a030c7224 */ /* 0x000fce00078e02ff */
.L_x_286:
[----:B------:R-:W-:Y:S05]  /*6690*/  BSYNC B1 ;  /* 0x0000000000017941 */ /* 0x000fea0003800000 */
.L_x_285:
[----:B------:R-:W-:Y:S01]  /*66a0*/  IMAD R151, R151, R153, R12 ;  /* 0x0000009997977224 */ /* 0x000fe200078e020c */
[----:B------:R-:W-:Y:S06]  /*66b0*/  @P0 BRA `(.L_x_287) ;  /* 0x0000001800100947 */ /* 0x000fec0003800000 */
[----:B------:R0:W-:Y:S01]  /*66c0*/  STG.E.U8 desc[UR36][R6.64+0xf9], R151 ;  /* 0x0000f99706007986 */ /* 0x0001e2000c101124 */
[----:B------:R-:W-:Y:S05]  /*66d0*/  BRA `(.L_x_287) ;  /* 0x0000001800087947 */ /* 0x000fea0003800000 */
.L_x_30:
[C---:B------:R-:W-:Y:S02]  /*66e0*/  ISETP.GE.AND P1, PT, R160.reuse, 0x1, PT ;  /* 0x00000001a000780c */ /* 0x040fe40003f26270 */
[----:B------:R-:W-:Y:S02]  /*66f0*/  ISETP.GE.AND P0, PT, R160, 0x9, PT ;  /* 0x00000009a000780c */ /* 0x000fe40003f06270 */
[C---:B------:R-:W-:Y:S02]  /*6700*/  ISETP.LT.OR P4, PT, R0.reuse, 0x1, !P1 ;  /* 0x000000010000780c */ /* 0x040fe40004f81670 */
[C---:B------:R-:W-:Y:S02]  /*6710*/  ISETP.LT.OR P3, PT, R0.reuse, 0x2, !P1 ;  /* 0x000000020000780c */ /* 0x040fe40004f61670 */
[C---:B------:R-:W-:Y:S02]  /*6720*/  ISETP.LT.OR P2, PT, R0.reuse, 0x1, !P0 ;  /* 0x000000010000780c */ /* 0x040fe40004741670 */
[----:B------:R-:W-:-:S07]  /*6730*/  ISETP.LT.OR P5, PT, R0, 0x2, !P0 ;  /* 0x000000020000780c */ /* 0x000fce00047a1670 */
[-C--:B------:R-:W-:Y:S02]  /*6740*/  @!P4 IMAD R3, R24, R153.reuse, RZ ;  /* 0x000000991803c224 */ /* 0x080fe400078e02ff */
[-C--:B------:R-:W-:Y:S02]  /*6750*/  @!P3 IMAD R25, R25, R153.reuse, RZ ;  /* 0x000000991919b224 */ /* 0x080fe400078e02ff */
[-C--:B------:R-:W-:Y:S01]  /*6760*/  @!P2 IMAD R9, R26, R153.reuse, RZ ;  /* 0x000000991a09a224 */ /* 0x080fe200078e02ff */
[----:B------:R0:W-:Y:S01]  /*6770*/  @!P4 STG.E.U8 desc[UR36][R4.64], R3 ;  /* 0x000000030400c986 */ /* 0x0001e2000c101124 */
[C---:B------:R-:W-:Y:S01]  /*6780*/  ISETP.LT.OR P4, PT, R0.reuse, 0x9, !P1 ;  /* 0x000000090000780c */ /* 0x040fe20004f81670 */
[----:B------:R-:W-:Y:S02]  /*6790*/  @!P5 IMAD R27, R27, R153, RZ ;  /* 0x000000991b1bd224 */ /* 0x000fe400078e02ff */
[----:B------:R-:W-:Y:S01]  /*67a0*/  @!P3 STG.E.U8 desc[UR36][R4.64+0x1], R25 ;  /* 0x000001190400b986 */ /* 0x000fe2000c101124 */
[----:B------:R-:W-:-:S03]  /*67b0*/  ISETP.LT.OR P3, PT, R0, 0xa, !P1 ;  /* 0x0000000a0000780c */ /* 0x000fc60004f61670 */
[----:B------:R1:W-:Y:S01]  /*67c0*/  @!P2 STG.E.U8 desc[UR36][R6.64], R9 ;  /* 0x000000090600a986 */ /* 0x0003e2000c101124 */
[----:B------:R-:W-:-:S03]  /*67d0*/  ISETP.LT.OR P2, PT, R0, 0x9, !P0 ;  /* 0x000000090000780c */ /* 0x000fc60004741670 */
[----:B------:R-:W-:Y:S01]  /*67e0*/  @!P5 STG.E.U8 desc[UR36][R6.64+0x1], R27 ;  /* 0x0000011b0600d986 */ /* 0x000fe2000c101124 */
[----:B------:R-:W-:Y:S01]  /*67f0*/  ISETP.LT.OR P5, PT, R0, 0xa, !P0 ;  /* 0x0000000a0000780c */ /* 0x000fe200047a1670 */
[----:B------:R-:W-:-:S04]  /*6800*/  @!P4 IMAD R11, R28, R153, RZ ;  /* 0x000000991c0bc224 */ /* 0x000fc800078e02ff */
[-C--:B------:R-:W-:Y:S01]  /*6810*/  @!P3 IMAD R29, R29, R153.reuse, RZ ;  /* 0x000000991d1db224 */ /* 0x080fe200078e02ff */
[----:B------:R-:W-:Y:S01]  /*6820*/  @!P4 STG.E.U8 desc[UR36][R4.64+0x8], R11 ;  /* 0x0000080b0400c986 */ /* 0x000fe2000c101124 */
[----:B------:R-:W-:Y:S02]  /*6830*/  ISETP.LT.OR P4, PT, R0, 0x11, !P1 ;  /* 0x000000110000780c */ /* 0x000fe40004f81670 */
[-C--:B0-----:R-:W-:Y:S01]  /*6840*/  @!P2 IMAD R3, R30, R153.reuse, RZ ;  /* 0x000000991e03a224 */ /* 0x081fe200078e02ff */
[----:B------:R-:W-:Y:S01]  /*6850*/  @!P3 STG.E.U8 desc[UR36][R4.64+0x9], R29 ;  /* 0x0000091d0400b986 */ /* 0x000fe2000c101124 */
[C---:B------:R-:W-:Y:S02]  /*6860*/  ISETP.LT.OR P3, PT, R0.reuse, 0x12, !P1 ;  /* 0x000000120000780c */ /* 0x040fe40004f61670 */
[----:B------:R-:W-:Y:S01]  /*6870*/  @!P5 IMAD R31, R31, R153, RZ ;  /* 0x000000991f1fd224 */ /* 0x000fe200078e02ff */
[----:B------:R0:W-:Y:S01]  /*6880*/  @!P2 STG.E.U8 desc[UR36][R6.64+0x8], R3 ;  /* 0x000008030600a986 */ /* 0x0001e2000c101124 */
[----:B------:R-:W-:-:S03]  /*6890*/  ISETP.LT.OR P2, PT, R0, 0x11, !P0 ;  /* 0x000000110000780c */ /* 0x000fc60004741670 */
[----:B------:R-:W-:Y:S01]  /*68a0*/  @!P5 STG.E.U8 desc[UR36][R6.64+0x9], R31 ;  /* 0x0000091f0600d986 */ /* 0x000fe2000c101124 */
[----:B------:R-:W-:Y:S01]  /*68b0*/  ISETP.LT.OR P5, PT, R0, 0x12, !P0 ;  /* 0x000000120000780c */ /* 0x000fe200047a1670 */
[----:B-1----:R-:W-:-:S04]  /*68c0*/  @!P4 IMAD R9, R32, R153, RZ ;  /* 0x000000992009c224 */ /* 0x002fc800078e02ff */
        /* <DEDUP_REMOVED lines=301> */
[----:B------:R1:W-:Y:S01]  /*7ba0*/  @!P4 STG.E.U8 desc[UR36][R4.64+0xd8], R11 ;  /* 0x0000d80b0400c986 */ /* 0x0003e2000c101124 */
        /* <DEDUP_REMOVED lines=13> */
[-C--:B-1----:R-:W-:Y:S01]  /*7c80*/  @!P2 IMAD R11, R138, R153.reuse, RZ ;  /* 0x000000998a0ba224 */ /* 0x082fe200078e02ff */
[----:B------:R-:W-:Y:S01]  /*7c90*/  @!P3 STG.E.U8 desc[UR36][R4.64+0xe1], R137 ;  /* 0x0000e1890400b986 */ /* 0x000fe2000c101124 */
[C---:B------:R-:W-:Y:S02]  /*7ca0*/  ISETP.LT.OR P3, PT, R0.reuse, 0xea, !P1 ;  /* 0x000000ea0000780c */ /* 0x040fe40004f61670 */
[----:B------:R-:W-:Y:S01]  /*7cb0*/  @!P5 IMAD R139, R139, R153, RZ ;  /* 0x000000998b8bd224 */ /* 0x000fe200078e02ff */
[----:B------:R1:W-:Y:S01]  /*7cc0*/  @!P2 STG.E.U8 desc[UR36][R6.64+0xe0], R11 ;  /* 0x0000e00b0600a986 */ /* 0x0003e2000c101124 */
[----:B------:R-:W-:-:S03]  /*7cd0*/  ISETP.LT.OR P2, PT, R0, 0xe9, !P0 ;  /* 0x000000e90000780c */ /* 0x000fc60004741670 */
[----:B------:R-:W-:Y:S01]  /*7ce0*/  @!P5 STG.E.U8 desc[UR36][R6.64+0xe1], R139 ;  /* 0x0000e18b0600d986 */ /* 0x000fe2000c101124 */
[----:B------:R-:W-:Y:S01]  /*7cf0*/  ISETP.LT.OR P5, PT, R0, 0xea, !P0 ;  /* 0x000000ea0000780c */ /* 0x000fe200047a1670 */
[----:B0-----:R-:W-:-:S04]  /*7d00*/  @!P4 IMAD R3, R140, R153, RZ ;  /* 0x000000998c03c224 */ /* 0x001fc800078e02ff */
[-C--:B------:R-:W-:Y:S01]  /*7d10*/  @!P3 IMAD R141, R141, R153.reuse, RZ ;  /* 0x000000998d8db224 */ /* 0x080fe200078e02ff */
[----:B------:R0:W-:Y:S01]  /*7d20*/  @!P4 STG.E.U8 desc[UR36][R4.64+0xe8], R3 ;  /* 0x0000e8030400c986 */ /* 0x0001e2000c101124 */
[----:B------:R-:W-:Y:S02]  /*7d30*/  ISETP.LT.OR P4, PT, R0, 0xf2, !P1 ;  /* 0x000000f20000780c */ /* 0x000fe40004f81670 */
[-C--:B---3--:R-:W-:Y:S01]  /*7d40*/  @!P2 IMAD R9, R142, R153.reuse, RZ ;  /* 0x000000998e09a224 */ /* 0x088fe200078e02ff */
[----:B------:R-:W-:Y:S01]  /*7d50*/  @!P3 STG.E.U8 desc[UR36][R4.64+0xe9], R141 ;  /* 0x0000e98d0400b986 */ /* 0x000fe2000c101124 */
[C---:B------:R-:W-:Y:S02]  /*7d60*/  ISETP.LT.OR P3, PT, R0.reuse, 0xf1, !P1 ;  /* 0x000000f10000780c */ /* 0x040fe40004f61670 */
[----:B------:R-:W-:Y:S01]  /*7d70*/  @!P5 IMAD R143, R143, R153, RZ ;  /* 0x000000998f8fd224 */ /* 0x000fe200078e02ff */
[----:B------:R-:W-:Y:S01]  /*7d80*/  @!P2 STG.E.U8 desc[UR36][R6.64+0xe8], R9 ;  /* 0x0000e8090600a986 */ /* 0x000fe2000c101124 */
[----:B------:R-:W-:-:S03]  /*7d90*/  ISETP.LT.OR P2, PT, R0, 0xf1, !P0 ;  /* 0x000000f10000780c */ /* 0x000fc60004741670 */
[----:B------:R-:W-:Y:S01]  /*7da0*/  @!P5 STG.E.U8 desc[UR36][R6.64+0xe9], R143 ;  /* 0x0000e98f0600d986 */ /* 0x000fe2000c101124 */
[----:B------:R-:W-:Y:S01]  /*7db0*/  ISETP.LT.OR P5, PT, R0, 0xf9, !P0 ;  /* 0x000000f90000780c */ /* 0x000fe200047a1670 */
[----:B------:R-:W-:-:S04]  /*7dc0*/  @!P4 IMAD R145, R145, R153, RZ ;  /* 0x000000999191c224 */ /* 0x000fc800078e02ff */
[-C--:B-1----:R-:W-:Y:S01]  /*7dd0*/  @!P3 IMAD R11, R144, R153.reuse, RZ ;  /* 0x00000099900bb224 */ /* 0x082fe200078e02ff */
[----:B------:R-:W-:Y:S01]  /*7de0*/  @!P4 STG.E.U8 desc[UR36][R4.64+0xf1], R145 ;  /* 0x0000f1910400c986 */ /* 0x000fe2000c101124 */
[C---:B------:R-:W-:Y:S02]  /*7df0*/  ISETP.LT.OR P4, PT, R0.reuse, 0xf2, !P0 ;  /* 0x000000f20000780c */ /* 0x040fe40004781670 */
[C---:B------:R-:W-:Y:S01]  /*7e00*/  ISETP.LT.OR P0, PT, R0.reuse, 0xfa, !P0 ;  /* 0x000000fa0000780c */ /* 0x040fe20004701670 */
[----:B------:R1:W-:Y:S01]  /*7e10*/  @!P3 STG.E.U8 desc[UR36][R4.64+0xf0], R11 ;  /* 0x0000f00b0400b986 */ /* 0x0003e2000c101124 */
[----:B------:R-:W-:Y:S01]  /*7e20*/  ISETP.LT.OR P3, PT, R0, 0xf9, !P1 ;  /* 0x000000f90000780c */ /* 0x000fe20004f61670 */
[----:B0-----:R-:W-:Y:S01]  /*7e30*/  @!P2 IMAD R3, R146, R153, RZ ;  /* 0x000000999203a224 */ /* 0x001fe200078e02ff */
[----:B------:R-:W-:-:S04]  /*7e40*/  ISETP.LT.OR P1, PT, R0, 0xfa, !P1 ;  /* 0x000000fa0000780c */ /* 0x000fc80004f21670 */
[----:B------:R0:W-:Y:S03]  /*7e50*/  @!P2 STG.E.U8 desc[UR36][R6.64+0xf0], R3 ;  /* 0x0000f0030600a986 */ /* 0x0001e6000c101124 */
[-C--:B------:R-:W-:Y:S02]  /*7e60*/  @!P4 IMAD R147, R147, R153.reuse, RZ ;  /* 0x000000999393c224 */ /* 0x080fe400078e02ff */
[-C--:B-1----:R-:W-:Y:S02]  /*7e70*/  @!P5 IMAD R11, R150, R153.reuse, RZ ;  /* 0x00000099960bd224 */ /* 0x082fe400078e02ff */
[-C--:B------:R-:W-:Y:S01]  /*7e80*/  @!P3 IMAD R9, R148, R153.reuse, RZ ;  /* 0x000000999409b224 */ /* 0x080fe200078e02ff */
[----:B------:R0:W-:Y:S01]  /*7e90*/  @!P4 STG.E.U8 desc[UR36][R6.64+0xf1], R147 ;  /* 0x0000f1930600c986 */ /* 0x0001e2000c101124 */
[-C--:B------:R-:W-:Y:S02]  /*7ea0*/  @!P1 IMAD R149, R149, R153.reuse, RZ ;  /* 0x0000009995959224 */ /* 0x080fe400078e02ff */
[----:B------:R-:W-:Y:S01]  /*7eb0*/  @!P0 IMAD R151, R151, R153, RZ ;  /* 0x0000009997978224 */ /* 0x000fe200078e02ff */
[----:B------:R0:W-:Y:S04]  /*7ec0*/  @!P3 STG.E.U8 desc[UR36][R4.64+0xf8], R9 ;  /* 0x0000f8090400b986 */ /* 0x0001e8000c101124 */
[----:B------:R0:W-:Y:S04]  /*7ed0*/  @!P1 STG.E.U8 desc[UR36][R4.64+0xf9], R149 ;  /* 0x0000f99504009986 */ /* 0x0001e8000c101124 */
[----:B------:R0:W-:Y:S04]  /*7ee0*/  @!P5 STG.E.U8 desc[UR36][R6.64+0xf8], R11 ;  /* 0x0000f80b0600d986 */ /* 0x0001e8000c101124 */
[----:B------:R0:W-:Y:S02]  /*7ef0*/  @!P0 STG.E.U8 desc[UR36][R6.64+0xf9], R151 ;  /* 0x0000f99706008986 */ /* 0x0001e4000c101124 */
.L_x_287:
[----:B------:R-:W-:Y:S05]  /*7f00*/  BSYNC B0 ;  /* 0x0000000000007941 */ /* 0x000fea0003800000 */
.L_x_29:
[----:B------:R-:W-:Y:S01]  /*7f10*/  ULDC UR4, c[0x0][0xc] ;  /* 0x0000030000047ab9 */ /* 0x000fe20000000800 */
[----:B------:R-:W-:Y:S01]  /*7f20*/  ULDC UR5, c[0x0][0x10] ;  /* 0x0000040000057ab9 */ /* 0x000fe20000000800 */
[----:B01----:R-:W0:Y:S01]  /*7f30*/  LDC R3, c[0x0][0x14] ;  /* 0x00000500ff037b82 */ /* 0x003e220000000800 */
[----:B------:R-:W-:Y:S01]  /*7f40*/  UIMAD.WIDE.U32 UR4, UR4, UR5, URZ ;  /* 0x00000005040472a5 */ /* 0x000fe2000f8e003f */
[----:B------:R-:W-:Y:S01]  /*7f50*/  PRMT R0, RZ, 0x7610, R0 ;  /* 0x00007610ff007816 */ /* 0x000fe20000000000 */
[----:B------:R-:W-:Y:S02]  /*7f60*/  IMAD.MOV.U32 R23, RZ, RZ, -0x1 ;  /* 0xffffffffff177424 */ /* 0x000fe400078e00ff */
[----:B------:R-:W-:Y:S02]  /*7f70*/  IMAD.MOV.U32 R22, RZ, RZ, -0x1 ;  /* 0xffffffffff167424 */ /* 0x000fe400078e00ff */
[----:B0-----:R-:W-:-:S04]  /*7f80*/  IMAD.WIDE.U32 R16, R3, UR4, R16 ;  /* 0x0000000403107c25 */ /* 0x001fc8000f8e0010 */
[----:B------:R-:W-:Y:S01]  /*7f90*/  IMAD R3, R3, UR5, RZ ;  /* 0x0000000503037c24 */ /* 0x000fe2000f8e02ff */
[----:B------:R-:W-:Y:S02]  /*7fa0*/  ULDC.64 UR4, c[0x0][0x650] ;  /* 0x0001940000047ab9 */ /* 0x000fe40000000a00 */
[----:B------:R-:W-:Y:S01]  /*7fb0*/  ISETP.GE.U32.AND P0, PT, R16, UR4, PT ;  /* 0x0000000410007c0c */ /* 0x000fe2000bf06070 */
[----:B------:R-:W-:-:S05]  /*7fc0*/  IMAD.IADD R17, R17, 0x1, R3 ;  /* 0x0000000111117824 */ /* 0x000fca00078e0203 */
[----:B------:R-:W-:-:S13]  /*7fd0*/  ISETP.GE.U32.AND.EX P0, PT, R17, UR5, PT, P0 ;  /* 0x0000000511007c0c */ /* 0x000fda000bf06100 */
[----:B------:R-:W-:Y:S05]  /*7fe0*/  @P0 BRA `(.L_x_288) ;  /* 0x0000000400640947 */ /* 0x000fea0003800000 */
[----:B------:R-:W0:Y:S01]  /*7ff0*/  S2R R12, SR_CTAID.X ;  /* 0x00000000000c7919 */ /* 0x000e220000002500 */
[----:B------:R-:W1:Y:S01]  /*8000*/  LDC.64 R10, c[0x0][0x628] ;  /* 0x00018a00ff0a7b82 */ /* 0x000e620000000a00 */
[----:B------:R-:W-:Y:S01]  /*8010*/  ULDC UR4, c[0x0][0x150] ;  /* 0x0000540000047ab9 */ /* 0x000fe20000000800 */
[----:B------:R-:W-:Y:S01]  /*8020*/  IMAD.MOV.U32 R8, RZ, RZ, R16 ;  /* 0x000000ffff087224 */ /* 0x000fe200078e0010 */
[----:B------:R-:W0:Y:S01]  /*8030*/  S2R R23, SR_CTAID.Y ;  /* 0x0000000000177919 */ /* 0x000e220000002600 */
[----:B------:R-:W-:-:S04]  /*8040*/  IMAD.MOV.U32 R9, RZ, RZ, R17 ;  /* 0x000000ffff097224 */ /* 0x000fc800078e0011 */
[----:B------:R-:W2:Y:S08]  /*8050*/  LDC R21, c[0x0][0x144] ;  /* 0x00005100ff157b82 */ /* 0x000eb00000000800 */
[----:B------:R-:W2:Y:S08]  /*8060*/  LDC R0, c[0x0][0x630] ;  /* 0x00018c00ff007b82 */ /* 0x000eb00000000800 */
[----:B------:R-:W2:Y:S01]  /*8070*/  LDC.64 R14, c[0x0][0x620] ;  /* 0x00018800ff0e7b82 */ /* 0x000ea20000000a00 */
[----:B-1----:R-:W-:-:S04]  /*8080*/  ISETP.NE.U32.AND P0, PT, R10, RZ, PT ;  /* 0x000000ff0a00720c */ /* 0x002fc80003f05070 */
[----:B------:R-:W-:Y:S02]  /*8090*/  ISETP.NE.AND.EX P0, PT, R11, RZ, PT, P0 ;  /* 0x000000ff0b00720c */ /* 0x000fe40003f05300 */
[----:B0-----:R-:W-:-:S05]  /*80a0*/  I2FP.F32.U32 R3, R12 ;  /* 0x0000000c00037245 */ /* 0x001fca0000201000 */
[----:B------:R-:W-:-:S04]  /*80b0*/  FMUL R3, R3, UR4 ;  /* 0x0000000403037c20 */ /* 0x000fc80008400000 */
[----:B------:R0:W1:Y:S02]  /*80c0*/  F2I.U32.TRUNC.NTZ R20, R3 ;  /* 0x0000000300147305 */ /* 0x000064000020f000 */
[----:B------:R-:W-:Y:S05]  /*80d0*/  @!P0 BRA `(.L_x_289) ;  /* 0x0000000000288947 */ /* 0x000fea0003800000 */
[----:B0-----:R-:W0:Y:S02]  /*80e0*/  LDC R3, c[0x0][0x634] ;  /* 0x00018d00ff037b82 */ /* 0x001e240000000800 */
[----:B0-----:R-:W-:-:S05]  /*80f0*/  IADD3 R3, P0, R16, R3, RZ ;  /* 0x0000000310037210 */ /* 0x001fca0007f1e0ff */
[----:B------:R-:W-:-:S04]  /*8100*/  IMAD.X R13, RZ, RZ, R17, P0 ;  /* 0x000000ffff0d7224 */ /* 0x000fc800000e0611 */
[----:B---3--:R-:W-:-:S04]  /*8110*/  IMAD.WIDE.U32 R4, R13, R10, RZ ;  /* 0x0000000a0d047225 */ /* 0x008fc800078e00ff */
[----:B----4-:R-:W-:-:S04]  /*8120*/  IMAD.WIDE.U32 R6, P0, R3, R11, R4 ;  /* 0x0000000b03067225 */ /* 0x010fc80007800004 */
[----:B------:R-:W-:-:S04]  /*8130*/  IMAD.WIDE.U32 R4, R3, R10, RZ ;  /* 0x0000000a03047225 */ /* 0x000fc800078e00ff */
[----:B------:R-:W-:Y:S01]  /*8140*/  IMAD.X R9, RZ, RZ, RZ, P0 ;  /* 0x000000ffff097224 */ /* 0x000fe200000e06ff */
[----:B------:R-:W-:Y:S01]  /*8150*/  IADD3 RZ, P0, R5, R6, RZ ;  /* 0x0000000605ff7210 */ /* 0x000fe20007f1e0ff */
[----:B------:R-:W-:-:S04]  /*8160*/  IMAD.MOV.U32 R8, RZ, RZ, R7 ;  /* 0x000000ffff087224 */ /* 0x000fc800078e0007 */
[----:B------:R-:W-:-:S08]  /*8170*/  IMAD.WIDE.U32.X R8, R13, R11, R8, P0 ;  /* 0x0000000b0d087225 */ /* 0x000fd000000e0408 */
.L_x_289:
[----:B----4-:R-:W4:Y:S01]  /*8180*/  LDC.64 R26, c[0x0][0x640] ;  /* 0x00019000ff1a7b82 */ /* 0x010f220000000a00 */
[-CC-:B--2---:R-:W-:Y:S01]  /*8190*/  SHF.R.U64 R22, R8, R0.reuse, R9.reuse ;  /* 0x0000000008167219 */ /* 0x184fe20000001209 */
[----:B-1----:R-:W-:Y:S01]  /*81a0*/  IMAD.MOV R20, RZ, RZ, -R20 ;  /* 0x000000ffff147224 */ /* 0x002fe200078e0a14 */
[----:B------:R-:W-:Y:S01]  /*81b0*/  SHF.R.U32.HI R0, RZ, R0, R9 ;  /* 0x00000000ff007219 */ /* 0x000fe20000011609 */
[----:B------:R-:W-:Y:S01]  /*81c0*/  ULDC UR4, c[0x0][0x154] ;  /* 0x0000550000047ab9 */ /* 0x000fe20000000800 */
[----:B0-----:R-:W-:Y:S01]  /*81d0*/  IADD3 R3, P0, RZ, -R22, RZ ;  /* 0x80000016ff037210 */ /* 0x001fe20007f1e0ff */
[----:B------:R-:W-:Y:S02]  /*81e0*/  IMAD R21, R21, R20, R12 ;  /* 0x0000001415157224 */ /* 0x000fe400078e020c */
[----:B------:R-:W0:Y:S01]  /*81f0*/  LDC R6, c[0x0][0x618] ;  /* 0x00018600ff067b82 */ /* 0x000e220000000800 */
[----:B------:R-:W-:Y:S02]  /*8200*/  IMAD.MOV.U32 R7, RZ, RZ, 0x1 ;  /* 0x00000001ff077424 */ /* 0x000fe400078e00ff */
[----:B---3--:R-:W-:-:S04]  /*8210*/  IMAD.X R5, RZ, RZ, ~R0, P0 ;  /* 0x000000ffff057224 */ /* 0x008fc800000e0e00 */
[-C--:B------:R-:W-:Y:S01]  /*8220*/  IMAD R0, R5, R14.reuse, RZ ;  /* 0x0000000e05007224 */ /* 0x080fe200078e02ff */
[----:B------:R-:W1:Y:S01]  /*8230*/  LDC R8, c[0x0][0x608] ;  /* 0x00018200ff087b82 */ /* 0x000e620000000800 */
[----:B------:R-:W-:-:S04]  /*8240*/  IMAD.WIDE.U32 R4, R3, R14, R16 ;  /* 0x0000000e03047225 */ /* 0x000fc800078e0010 */
[----:B------:R-:W-:Y:S01]  /*8250*/  IMAD R3, R3, R15, R0 ;  /* 0x0000000f03037224 */ /* 0x000fe200078e0200 */
[----:B------:R-:W-:Y:S02]  /*8260*/  I2FP.F32.U32 R0, R23 ;  /* 0x0000001700007245 */ /* 0x000fe40000201000 */
[----:B------:R-:W2:Y:S01]  /*8270*/  LDC R24, c[0x0][0x658] ;  /* 0x00019600ff187b82 */ /* 0x000ea20000000800 */
[----:B------:R-:W-:Y:S01]  /*8280*/  IMAD.IADD R3, R5, 0x1, R3 ;  /* 0x0000000105037824 */ /* 0x000fe200078e0203 */
[----:B----4-:R-:W-:Y:S01]  /*8290*/  ISETP.NE.U32.AND P0, PT, R26, RZ, PT ;  /* 0x000000ff1a00720c */ /* 0x010fe20003f05070 */
[----:B------:R-:W-:Y:S01]  /*82a0*/  FMUL R0, R0, UR4 ;  /* 0x0000000400007c20 */ /* 0x000fe20008400000 */
[----:B------:R-:W-:Y:S02]  /*82b0*/  IMAD.MOV.U32 R5, RZ, RZ, -0x1 ;  /* 0xffffffffff057424 */ /* 0x000fe400078e00ff */
[----:B------:R-:W-:Y:S01]  /*82c0*/  ISETP.NE.AND.EX P0, PT, R27, RZ, PT, P0 ;  /* 0x000000ff1b00720c */ /* 0x000fe20003f05300 */
[----:B------:R3:W4:Y:S01]  /*82d0*/  F2I.U32.TRUNC.NTZ R13, R0 ;  /* 0x00000000000d7305 */ /* 0x000722000020f000 */
[----:B------:R-:W3:Y:S01]  /*82e0*/  LDC R20, c[0x0][0x148] ;  /* 0x00005200ff147b82 */ /* 0x000ee20000000800 */
[----:B0-----:R-:W-:-:S02]  /*82f0*/  SHF.R.U64 R12, R4, R6, R3 ;  /* 0x00000006040c7219 */ /* 0x001fc40000001203 */
[----:B------:R-:W-:-:S05]  /*8300*/  SHF.R.U32.HI R3, RZ, R6, R3 ;  /* 0x00000006ff037219 */ /* 0x000fca0000011603 */
[----:B------:R-:W0:Y:S01]  /*8310*/  LDC R15, c[0x0][0x600] ;  /* 0x00018000ff0f7b82 */ /* 0x000e220000000800 */
[-CC-:B-1----:R-:W-:Y:S02]  /*8320*/  SHF.R.U64 R10, R12, R8.reuse, R3.reuse ;  /* 0x000000080c0a7219 */ /* 0x182fe40000001203 */
[----:B------:R-:W-:-:S05]  /*8330*/  SHF.R.U32.HI R3, RZ, R8, R3 ;  /* 0x00000008ff037219 */ /* 0x000fca0000011603 */
[----:B------:R-:W1:Y:S01]  /*8340*/  LDC R28, c[0x0][0x648] ;  /* 0x00019200ff1c7b82 */ /* 0x000e620000000800 */
[-C--:B--2---:R-:W-:Y:S02]  /*8350*/  SHF.L.U32 R4, R5, R24.reuse, RZ ;  /* 0x0000001805047219 */ /* 0x084fe400000006ff */
[--C-:B------:R-:W-:Y:S02]  /*8360*/  SHF.R.U64 R14, R10, R24, R3.reuse ;  /* 0x000000180a0e7219 */ /* 0x100fe40000001203 */
[----:B------:R-:W-:Y:S02]  /*8370*/  LOP3.LUT R25, RZ, R4, RZ, 0x33, !PT ;  /* 0x00000004ff197212 */ /* 0x000fe400078e33ff */
[-C--:B------:R-:W-:Y:S01]  /*8380*/  SHF.R.U32.HI R5, RZ, R24.reuse, R3 ;  /* 0x00000018ff057219 */ /* 0x080fe20000011603 */
[----:B------:R-:W2:Y:S01]  /*8390*/  LDC R29, c[0x0][0x638] ;  /* 0x00018e00ff1d7b82 */ /* 0x000ea20000000800 */
[----:B------:R-:W-:Y:S01]  /*83a0*/  SHF.L.U32 R152, R7, R24, RZ ;  /* 0x0000001807987219 */ /* 0x000fe200000006ff */
[----:B------:R-:W-:-:S06]  /*83b0*/  IMAD.MOV.U32 R4, RZ, RZ, R14 ;  /* 0x000000ffff047224 */ /* 0x000fcc00078e000e */
[----:B------:R-:W0:Y:S01]  /*83c0*/  LDC R30, c[0x0][0x610] ;  /* 0x00018400ff1e7b82 */ /* 0x000e220000000800 */
[----:B----4-:R-:W-:Y:S05]  /*83d0*/  @!P0 BRA `(.L_x_290) ;  /* 0x0000000000288947 */ /* 0x010fea0003800000 */
[----:B------:R-:W4:Y:S02]  /*83e0*/  LDC R3, c[0x0][0x64c] ;  /* 0x00019300ff037b82 */ /* 0x000f240000000800 */
[----:B----4-:R-:W-:-:S05]  /*83f0*/  IADD3 R3, P0, R14, R3, RZ ;  /* 0x000000030e037210 */ /* 0x010fca0007f1e0ff */
        /* <DEDUP_REMOVED lines=8> */
.L_x_290:
[----:B------:R-:W-:Y:S01]  /*8480*/  ISETP.NE.AND P0, PT, R2, 0x1, PT ;  /* 0x000000010200780c */ /* 0x000fe20003f05270 */
[----:B0-----:R-:W-:Y:S01]  /*8490*/  VIADD R7, R15, 0xffffffff ;  /* 0xffffffff0f077836 */ /* 0x001fe20000000000 */
[----:B-1-3--:R-:W-:Y:S01]  /*84a0*/  SHF.R.U64 R0, R4, R28, R5 ;  /* 0x0000001c04007219 */ /* 0x00afe20000001205 */
[----:B------:R-:W-:Y:S01]  /*84b0*/  IMAD.MOV R13, RZ, RZ, -R13 ;  /* 0x000000ffff0d7224 */ /* 0x000fe200078e0a0d */
[----:B------:R-:W-:Y:S01]  /*84c0*/  LOP3.LUT R5, R10, R25, RZ, 0xc0, !PT ;  /* 0x000000190a057212 */ /* 0x000fe200078ec0ff */
[----:B------:R-:W-:Y:S02]  /*84d0*/  IMAD.MOV.U32 R4, RZ, RZ, 0x1 ;  /* 0x00000001ff047424 */ /* 0x000fe400078e00ff */
[----:B------:R-:W-:Y:S02]  /*84e0*/  IMAD.MOV R3, RZ, RZ, -R0 ;  /* 0x000000ffff037224 */ /* 0x000fe400078e0a00 */
[----:B------:R-:W-:Y:S01]  /*84f0*/  IMAD R152, R152, R0, R5 ;  /* 0x0000000098987224 */ /* 0x000fe200078e0205 */
[----:B------:R-:W-:Y:S01]  /*8500*/  LOP3.LUT R5, R12, R7, RZ, 0xc0, !PT ;  /* 0x000000070c057212 */ /* 0x000fe200078ec0ff */
[----:B--2---:R-:W-:-:S02]  /*8510*/  IMAD R0, R3, R29, R14 ;  /* 0x0000001d03007224 */ /* 0x004fc400078e020e */
[----:B------:R-:W-:Y:S02]  /*8520*/  @P0 IMAD R21, R20, R13, R23 ;  /* 0x0000000d14150224 */ /* 0x000fe400078e0217 */
[----:B------:R-:W-:Y:S01]  /*8530*/  IMAD R3, R0, R15, R5 ;  /* 0x0000000f00037224 */ /* 0x000fe200078e0205 */
[----:B------:R-:W-:Y:S01]  /*8540*/  PRMT R0, R4, 0x7610, R0 ;  /* 0x0000761004007816 */ /* 0x000fe20000000000 */
[----:B------:R-:W-:-:S05]  /*8550*/  IMAD R152, R152, R30, R21 ;  /* 0x0000001e98987224 */ /* 0x000fca00078e0215 */
[----:B------:R-:W-:Y:S02]  /*8560*/  SEL R23, R3, R152, !P0 ;  /* 0x0000009803177207 */ /* 0x000fe40004000000 */
[----:B------:R-:W-:-:S07]  /*8570*/  SEL R152, R152, R3, !P0 ;  /* 0x0000000398987207 */ /* 0x000fce0004000000 */
.L_x_288:
[----:B------:R-:W-:-:S13]  /*8580*/  LOP3.LUT P0, RZ, R0, 0xff, RZ, 0xc0, !PT ;  /* 0x000000ff00ff7812 */ /* 0x000fda000780c0ff */
[----:B------:R-:W-:Y:S05]  /*8590*/  @P0 BRA `(.L_x_291) ;  /* 0xffffff8800e00947 */ /* 0x000fea000383ffff */
[----:B------:R-:W-:Y:S05]  /*85a0*/  EXIT ;  /* 0x000000000000794d */ /* 0x000fea0003800000 */
.L_x_4:
[----:B0-----:R-:W-:Y:S01]  /*85b0*/  ULDC.64 UR4, c[0x0][0x650] ;  /* 0x0001940000047ab9 */ /* 0x001fe20000000a00 */
        /* <DEDUP_REMOVED lines=25> */
.L_x_293:
[--C-:B------:R-:W-:Y:S01]  /*8750*/  SHF.R.U64 R12, R10, R14, R11.reuse ;  /* 0x0000000e0a0c7219 */ /* 0x100fe2000000120b */
[----:B------:R-:W0:Y:S01]  /*8760*/  LDC R22, c[0x0][0x618] ;  /* 0x00018600ff167b82 */ /* 0x000e220000000800 */
[----:B------:R-:W-:Y:S01]  /*8770*/  I2FP.F32.U32 R6, R4 ;  /* 0x0000000400067245 */ /* 0x000fe20000201000 */
[----:B------:R-:W-:Y:S01]  /*8780*/  ULDC UR4, c[0x0][0x150] ;  /* 0x0000540000047ab9 */ /* 0x000fe20000000800 */
[----:B------:R-:W-:Y:S02]  /*8790*/  SHF.R.U32.HI R5, RZ, R14, R11 ;  /* 0x0000000eff057219 */ /* 0x000fe4000001160b */
[----:B------:R-:W-:Y:S01]  /*87a0*/  IADD3 R9, P0, RZ, -R12, RZ ;  /* 0x8000000cff097210 */ /* 0x000fe20007f1e0ff */
[----:B------:R-:W-:Y:S01]  /*87b0*/  FMUL R11, R6, UR4 ;  /* 0x00000004060b7c20 */ /* 0x000fe20008400000 */
[----:B------:R-:W-:Y:S01]  /*87c0*/  ULDC UR4, c[0x0][0x154] ;  /* 0x0000550000047ab9 */ /* 0x000fe20000000800 */
[----:B------:R-:W1:Y:S02]  /*87d0*/  LDC.64 R24, c[0x0][0x640] ;  /* 0x00019000ff187b82 */ /* 0x000e640000000a00 */
[----:B------:R-:W-:-:S02]  /*87e0*/  IMAD.X R5, RZ, RZ, ~R5, P0 ;  /* 0x000000ffff057224 */ /* 0x000fc400000e0e05 */
[----:B------:R-:W2:Y:S01]  /*87f0*/  F2I.U32.TRUNC.NTZ R11, R11 ;  /* 0x0000000b000b7305 */ /* 0x000ea2000020f000 */
[----:B------:R-:W-:-:S03]  /*8800*/  IMAD.WIDE.U32 R6, R9, R20, R16 ;  /* 0x0000001409067225 */ /* 0x000fc600078e0010 */
[----:B------:R-:W3:Y:S01]  /*8810*/  LDC R13, c[0x0][0x144] ;  /* 0x00005100ff0d7b82 */ /* 0x000ee20000000800 */
[----:B------:R-:W-:-:S04]  /*8820*/  IMAD R8, R5, R20, RZ ;  /* 0x0000001405087224 */ /* 0x000fc800078e02ff */
[----:B------:R-:W-:Y:S02]  /*8830*/  IMAD R5, R9, R21, R8 ;  /* 0x0000001509057224 */ /* 0x000fe400078e0208 */
[----:B------:R-:W-:Y:S01]  /*8840*/  IMAD.MOV.U32 R8, RZ, RZ, -0x1 ;  /* 0xffffffffff087424 */ /* 0x000fe200078e00ff */
[----:B------:R-:W4:Y:S01]  /*8850*/  LDC R14, c[0x0][0x608] ;  /* 0x00018200ff0e7b82 */ /* 0x000f220000000800 */
[----:B------:R-:W-:Y:S01]  /*8860*/  IMAD.IADD R5, R7, 0x1, R5 ;  /* 0x0000000107057824 */ /* 0x000fe200078e0205 */
[----:B------:R-:W-:-:S04]  /*8870*/  I2FP.F32.U32 R7, R3 ;  /* 0x0000000300077245 */ /* 0x000fc80000201000 */
[-C--:B0-----:R-:W-:Y:S01]  /*8880*/  SHF.R.U64 R10, R6, R22.reuse, R5 ;  /* 0x00000016060a7219 */ /* 0x081fe20000001205 */
[----:B--2---:R-:W-:Y:S01]  /*8890*/  IMAD.MOV R6, RZ, RZ, -R11 ;  /* 0x000000ffff067224 */ /* 0x004fe200078e0a0b */
[----:B------:R-:W0:Y:S01]  /*88a0*/  LDC R9, c[0x0][0x658] ;  /* 0x00019600ff097b82 */ /* 0x000e220000000800 */
[----:B-1----:R-:W-:Y:S01]  /*88b0*/  ISETP.NE.U32.AND P0, PT, R24, RZ, PT ;  /* 0x000000ff1800720c */ /* 0x002fe20003f05070 */
[----:B------:R-:W-:Y:S01]  /*88c0*/  FMUL R7, R7, UR4 ;  /* 0x0000000407077c20 */ /* 0x000fe20008400000 */
[----:B------:R-:W-:Y:S02]  /*88d0*/  SHF.R.U32.HI R5, RZ, R22, R5 ;  /* 0x00000016ff057219 */ /* 0x000fe40000011605 */
[----:B------:R-:W-:-:S03]  /*88e0*/  ISETP.NE.AND.EX P0, PT, R25, RZ, PT, P0 ;  /* 0x000000ff1900720c */ /* 0x000fc60003f05300 */
[----:B------:R-:W1:Y:S01]  /*88f0*/  LDC R20, c[0x0][0x148] ;  /* 0x00005200ff147b82 */ /* 0x000e620000000800 */
[----:B---3--:R-:W-:Y:S02]  /*8900*/  IMAD R23, R13, R6, R4 ;  /* 0x000000060d177224 */ /* 0x008fe400078e0204 */
[----:B------:R-:W-:-:S05]  /*8910*/  IMAD.MOV.U32 R6, RZ, RZ, 0x1 ;  /* 0x00000001ff067424 */ /* 0x000fca00078e00ff */
[----:B------:R-:W2:Y:S01]  /*8920*/  LDC R21, c[0x0][0x600] ;  /* 0x00018000ff157b82 */ /* 0x000ea20000000800 */
[-CC-:B----4-:R-:W-:Y:S02]  /*8930*/  SHF.R.U64 R13, R10, R14.reuse, R5.reuse ;  /* 0x0000000e0a0d7219 */ /* 0x190fe40000001205 */
[----:B------:R-:W-:Y:S02]  /*8940*/  SHF.R.U32.HI R4, RZ, R14, R5 ;  /* 0x0000000eff047219 */ /* 0x000fe40000011605 */
[----:B------:R3:W4:Y:S03]  /*8950*/  F2I.U32.TRUNC.NTZ R14, R7 ;  /* 0x00000007000e7305 */ /* 0x000726000020f000 */
[----:B------:R-:W1:Y:S01]  /*8960*/  LDC R26, c[0x0][0x648] ;  /* 0x00019200ff1a7b82 */ /* 0x000e620000000800 */
[-C--:B0-----:R-:W-:Y:S02]  /*8970*/  SHF.R.U64 R15, R13, R9.reuse, R4 ;  /* 0x000000090d0f7219 */ /* 0x081fe40000001204 */
[----:B------:R-:W-:-:S02]  /*8980*/  SHF.L.U32 R8, R8, R9, RZ ;  /* 0x0000000908087219 */ /* 0x000fc400000006ff */
[-C--:B------:R-:W-:Y:S01]  /*8990*/  SHF.R.U32.HI R5, RZ, R9.reuse, R4 ;  /* 0x00000009ff057219 */ /* 0x080fe20000011604 */
[----:B------:R-:W-:Y:S01]  /*89a0*/  IMAD.MOV.U32 R4, RZ, RZ, R15 ;  /* 0x000000ffff047224 */ /* 0x000fe200078e000f */
[----:B------:R-:W-:Y:S01]  /*89b0*/  SHF.L.U32 R22, R6, R9, RZ ;  /* 0x0000000906167219 */ /* 0x000fe200000006ff */
[----:B------:R-:W0:Y:S01]  /*89c0*/  LDC R27, c[0x0][0x638] ;  /* 0x00018e00ff1b7b82 */ /* 0x000e220000000800 */
[----:B------:R-:W-:-:S07]  /*89d0*/  LOP3.LUT R28, RZ, R8, RZ, 0x33, !PT ;  /* 0x00000008ff1c7212 */ /* 0x000fce00078e33ff */
        /* <DEDUP_REMOVED lines=12> */
.L_x_294:
[----:B------:R-:W-:Y:S01]  /*8aa0*/  ISETP.NE.AND P0, PT, R2, 0x1, PT ;  /* 0x000000010200780c */ /* 0x000fe20003f05270 */
[----:B--2---:R-:W-:Y:S01]  /*8ab0*/  VIADD R7, R21, 0xffffffff ;  /* 0xffffffff15077836 */ /* 0x004fe20000000000 */
[----:B-1----:R-:W-:Y:S01]  /*8ac0*/  SHF.R.U64 R5, R4, R26, R5 ;  /* 0x0000001a04057219 */ /* 0x002fe20000001205 */
[----:B------:R-:W-:Y:S01]  /*8ad0*/  IMAD.MOV R14, RZ, RZ, -R14 ;  /* 0x000000ffff0e7224 */ /* 0x000fe200078e0a0e */
[----:B------:R-:W-:Y:S01]  /*8ae0*/  LOP3.LUT R4, R13, R28, RZ, 0xc0, !PT ;  /* 0x0000001c0d047212 */ /* 0x000fe200078ec0ff */
[----:B------:R-:W-:Y:S01]  /*8af0*/  IMAD.MOV.U32 R8, RZ, RZ, R12 ;  /* 0x000000ffff087224 */ /* 0x000fe200078e000c */
[----:B------:R-:W-:Y:S01]  /*8b00*/  LOP3.LUT R10, R10, R7, RZ, 0xc0, !PT ;  /* 0x000000070a0a7212 */ /* 0x000fe200078ec0ff */
[----:B------:R-:W-:Y:S02]  /*8b10*/  IMAD.MOV R6, RZ, RZ, -R5 ;  /* 0x000000ffff067224 */ /* 0x000fe400078e0a05 */
[----:B------:R-:W-:-:S04]  /*8b20*/  IMAD R4, R22, R5, R4 ;  /* 0x0000000516047224 */ /* 0x000fc800078e0204 */
[----:B------:R-:W-:Y:S02]  /*8b30*/  @P0 IMAD R23, R20, R14, R3 ;  /* 0x0000000e14170224 */ /* 0x000fe400078e0203 */
[----:B0-----:R-:W-:Y:S02]  /*8b40*/  IMAD R3, R6, R27, R15 ;  /* 0x0000001b06037224 */ /* 0x001fe400078e020f */
[----:B------:R-:W-:Y:S02]  /*8b50*/  IMAD R7, R4, R29, R23 ;  /* 0x0000001d04077224 */ /* 0x000fe400078e0217 */
[----:B------:R-:W-:Y:S02]  /*8b60*/  IMAD R4, R3, R21, R10 ;  /* 0x0000001503047224 */ /* 0x000fe400078e020a */
[----:B------:R-:W-:-:S03]  /*8b70*/  IMAD.MOV.U32 R6, RZ, RZ, 0x1 ;  /* 0x00000001ff067424 */ /* 0x000fc600078e00ff */
[----:B------:R-:W-:Y:S02]  /*8b80*/  SEL R9, R4, R7, !P0 ;  /* 0x0000000704097207 */ /* 0x000fe40004000000 */
[----:B------:R-:W-:-:S07]  /*8b90*/  SEL R7, R7, R4, !P0 ;  /* 0x0000000407077207 */ /* 0x000fce0004000000 */
.L_x_292:
[----:B------:R-:W-:-:S08]  /*8ba0*/  NOP ;  /* 0x0000000000007918 */ /* 0x000fd00000000000 */
[----:B------:R-:W0:-:S00]  /*8bb0*/  USETMAXREG.DEALLOC.CTAPOOL 0x28 ;  /* 0x00000028000079c8 */ /* 0x000e0000080e0500 */
[----:B0-----:R-:W-:-:S13]  /*8bc0*/  ISETP.NE.AND P0, PT, R0, RZ, PT ;  /* 0x000000ff0000720c */ /* 0x001fda0003f05270 */
[----:B------:R-:W-:Y:S05]  /*8bd0*/  @P0 EXIT ;  /* 0x000000000000094d */ /* 0x000fea0003800000 */
[----:B------:R-:W-:Y:S01]  /*8be0*/  LOP3.LUT P0, RZ, R6, 0xff, RZ, 0xc0, !PT ;  /* 0x000000ff06ff7812 */ /* 0x000fe2000780c0ff */
[----:B------:R-:W-:Y:S02]  /*8bf0*/  IMAD.MOV.U32 R0, RZ, RZ, 0x1 ;  /* 0x00000001ff007424 */ /* 0x000fe400078e00ff */
[----:B------:R-:W-:-:S10]  /*8c00*/  IMAD.MOV.U32 R12, RZ, RZ, RZ ;  /* 0x000000ffff0c7224 */ /* 0x000fd400078e00ff */
[----:B------:R-:W-:Y:S05]  /*8c10*/  @!P0 BRA `(.L_x_295) ;  /* 0x0000000c00308947 */ /* 0x000fea0003800000 */
[----:B------:R-:W0:Y:S01]  /*8c20*/  LDC R0, c[0x0][0x28c] ;  /* 0x0000a300ff007b82 */ /* 0x000e220000000800 */
[----:B------:R-:W-:Y:S01]  /*8c30*/  ULDC UR5, c[0x0][0x600] ;  /* 0x0001800000057ab9 */ /* 0x000fe20000000800 */
[----:B------:R-:W-:Y:S01]  /*8c40*/  ULDC UR4, c[0x0][0xc] ;  /* 0x0000030000047ab9 */ /* 0x000fe20000000800 */
[----:B------:R-:W-:Y:S01]  /*8c50*/  UIADD3 UR16, UR5, -0x1, URZ ;  /* 0xffffffff05107890 */ /* 0x000fe2000fffe03f */
[C---:B------:R-:W-:Y:S01]  /*8c60*/  LOP3.LUT P2, RZ, R18.reuse, 0x7f, RZ, 0xc0, !PT ;  /* 0x0000007f12ff7812 */ /* 0x040fe2000784c0ff */
[----:B------:R-:W-:Y:S01]  /*8c70*/  ULDC UR6, c[0x0][0x658] ;  /* 0x0001960000067ab9 */ /* 0x000fe20000000800 */
[----:B------:R-:W-:Y:S01]  /*8c80*/  ULDC UR5, c[0x0][0x10] ;  /* 0x0000040000057ab9 */ /* 0x000fe20000000800 */
[----:B------:R-:W-:Y:S01]  /*8c90*/  UMOV UR7, 0xffffffff ;  /* 0xffffffff00077882 */ /* 0x000fe20000000000 */
[----:B------:R-:W-:Y:S01]  /*8ca0*/  UMOV UR8, 0x1 ;  /* 0x0000000100087882 */ /* 0x000fe20000000000 */
[----:B------:R-:W-:Y:S01]  /*8cb0*/  UIMAD.WIDE.U32 UR4, UR4, UR5, URZ ;  /* 0x00000005040472a5 */ /* 0x000fe2000f8e003f */
[----:B------:R-:W-:Y:S01]  /*8cc0*/  LOP3.LUT P0, RZ, R18, 0x1f, RZ, 0xc0, !PT ;  /* 0x0000001f12ff7812 */ /* 0x000fe2000780c0ff */
[----:B------:R-:W-:Y:S01]  /*8cd0*/  USHF.L.U32 UR7, UR7, UR6, URZ ;  /* 0x0000000607077299 */ /* 0x000fe2000800063f */
[----:B------:R-:W-:Y:S01]  /*8ce0*/  BSSY B0, `(.L_x_295) ;  /* 0x00000bf000007945 */ /* 0x000fe20003800000 */
[----:B------:R-:W-:Y:S01]  /*8cf0*/  USHF.L.U32 UR18, UR8, UR6, URZ ;  /* 0x0000000608127299 */ /* 0x000fe2000800063f */
[----:B------:R-:W-:Y:S01]  /*8d00*/  IMAD.MOV.U32 R13, RZ, RZ, 0x1 ;  /* 0x00000001ff0d7424 */ /* 0x000fe200078e00ff */
[----:B------:R-:W-:Y:S01]  /*8d10*/  LOP3.LUT R11, R19, 0x2, RZ, 0xfc, !PT ;  /* 0x00000002130b7812 */ /* 0x000fe200078efcff */
[----:B------:R-:W-:Y:S01]  /*8d20*/  ULDC UR6, c[0x0][0x14] ;  /* 0x0000050000067ab9 */ /* 0x000fe20000000800 */
[----:B------:R-:W-:Y:S01]  /*8d30*/  PLOP3.LUT P0, PT, P0, P2, PT, 0x8a, 0x0 ;  /* 0x000000000000781c */ /* 0x000fe20000705172 */
[----:B------:R-:W-:Y:S01]  /*8d40*/  UIMAD.WIDE.U32 UR20, UR4, UR6, URZ ;  /* 0x00000006041472a5 */ /* 0x000fe2000f8e003f */
[----:B------:R-:W-:Y:S01]  /*8d50*/  IMAD.MOV.U32 R12, RZ, RZ, RZ ;  /* 0x000000ffff0c7224 */ /* 0x000fe200078e00ff */
[----:B------:R-:W-:-:S02]  /*8d60*/  UIMAD UR13, UR5, UR6, URZ ;  /* 0x00000006050d72a4 */ /* 0x000fc4000f8e023f */
[----:B------:R-:W-:Y:S01]  /*8d70*/  ULOP3.LUT UR17, URZ, UR7, URZ, 0x33, !UPT ;  /* 0x000000073f117292 */ /* 0x000fe2000f8e333f */
[----:B0-----:R-:W-:Y:S01]  /*8d80*/  VIADD R0, R0, 0x1f ;  /* 0x0000001f00007836 */ /* 0x001fe20000000000 */
[----:B------:R-:W-:Y:S01]  /*8d90*/  UIADD3 UR13, UR21, UR13, URZ ;  /* 0x0000000d150d7290 */ /* 0x000fe2000fffe03f */
[----:B------:R-:W-:-:S03]  /*8da0*/  ULDC.64 UR22, c[0x0][0x198] ;  /* 0x0000660000167ab9 */ /* 0x000fc60000000a00 */
[----:B------:R-:W-:-:S04]  /*8db0*/  SHF.R.S32.HI R3, RZ, 0x1f, R0 ;  /* 0x0000001fff037819 */ /* 0x000fc80000011400 */
[----:B------:R-:W-:Y:S01]  /*8dc0*/  LEA.HI R3, R3, R0, RZ, 0x5 ;  /* 0x0000000003037211 */ /* 0x000fe200078f28ff */
[----:B------:R-:W-:-:S03]  /*8dd0*/  IMAD.MOV.U32 R0, RZ, RZ, 0x1 ;  /* 0x00000001ff007424 */ /* 0x000fc600078e00ff */
[----:B------:R-:W-:-:S05]  /*8de0*/  SHF.R.S32.HI R3, RZ, 0x5, R3 ;  /* 0x00000005ff037819 */ /* 0x000fca0000011403 */
[----:B------:R-:W-:-:S07]  /*8df0*/  VIADD R10, R3, 0x1 ;  /* 0x00000001030a7836 */ /* 0x000fce0000000000 */
.L_x_307:
[----:B------:R-:W-:-:S03]  /*8e00*/  UMOV UR4, 0xffffffff ;  /* 0xffffffff00047882 */ /* 0x000fc60000000000 */
[----:B------:R-:W-:Y:S05]  /*8e10*/  BRA.DIV UR4, `(.L_x_296) ;  /* 0x0000001604907947 */ /* 0x000fea000b800000 */
[----:B------:R-:W-:-:S13]  /*8e20*/  ELECT P6, URZ, PT ;  /* 0x00000000003f782f */ /* 0x000fda00038c0000 */
.L_x_332:
[----:B------:R-:W0:Y:S01]  /*8e30*/  LDC R4, c[0x0][0x28c] ;  /* 0x0000a300ff047b82 */ /* 0x000e220000000800 */
[----:B------:R-:W-:Y:S01]  /*8e40*/  BSSY B1, `(.L_x_297) ;  /* 0x0000037000017945 */ /* 0x000fe20003800000 */
[----:B0-----:R-:W-:-:S13]  /*8e50*/  ISETP.LT.OR P6, PT, R4, 0x1, !P6 ;  /* 0x000000010400780c */ /* 0x001fda00077c1670 */
[----:B------:R-:W-:Y:S05]  /*8e60*/  @P6 BRA `(.L_x_298) ;  /* 0x0000000000d06947 */ /* 0x000fea0003800000 */
[----:B------:R-:W-:Y:S02]  /*8e70*/  IMAD.SHL.U32 R15, R9, 0x100, RZ ;  /* 0x00000100090f7824 */ /* 0x000fe400078e00ff */
[----:B------:R-:W-:Y:S02]  /*8e80*/  IMAD.SHL.U32 R18, R7, 0x80, RZ ;  /* 0x0000008007127824 */ /* 0x000fe400078e00ff */
[----:B------:R-:W-:Y:S02]  /*8e90*/  IMAD.MOV.U32 R20, RZ, RZ, RZ ;  /* 0x000000ffff147224 */ /* 0x000fe400078e00ff */
[----:B------:R-:W-:Y:S02]  /*8ea0*/  IMAD.MOV.U32 R4, RZ, RZ, R10 ;  /* 0x000000ffff047224 */ /* 0x000fe400078e000a */
[----:B------:R-:W-:Y:S02]  /*8eb0*/  IMAD.MOV.U32 R5, RZ, RZ, R0 ;  /* 0x000000ffff057224 */ /* 0x000fe400078e0000 */
[----:B------:R-:W-:-:S07]  /*8ec0*/  IMAD.MOV.U32 R6, RZ, RZ, R12 ;  /* 0x000000ffff067224 */ /* 0x000fce00078e000c */
.L_x_302:
[----:B------:R-:W0:Y:S01]  /*8ed0*/  S2R R14, SR_CgaCtaId ;  /* 0x00000000000e7919 */ /* 0x000e220000008800 */
[----:B------:R-:W-:Y:S01]  /*8ee0*/  MOV R7, 0x400 ;  /* 0x0000040000077802 */ /* 0x000fe20000000f00 */
[----:B------:R-:W1:Y:S03]  /*8ef0*/  @!P2 LDC R9, c[0x0][0x500] ;  /* 0x00014000ff09ab82 */ /* 0x000e660000000800 */
[----:B0-----:R-:W-:Y:S02]  /*8f00*/  LEA R21, R14, R7, 0x18 ;  /* 0x000000070e157211 */ /* 0x001fe400078ec0ff */
[----:B------:R-:W-:-:S03]  /*8f10*/  SHF.L.U32 R7, R5, 0x1f, RZ ;  /* 0x0000001f05077819 */ /* 0x000fc600000006ff */
[----:B------:R-:W-:-:S04]  /*8f20*/  IMAD R14, R6, 0x8, R21 ;  /* 0x00000008060e7824 */ /* 0x000fc800078e0215 */
[----:B------:R-:W0:Y:S02]  /*8f30*/  SYNCS.PHASECHK.TRANS64.TRYWAIT P1, [R14+URZ+0x90], R7 ;  /* 0x000090070e0075a7 */ /* 0x000e24000802017f */
[----:B01----:R-:W-:Y:S05]  /*8f40*/  @!P1 BRA `(.L_x_299) ;  /* 0x0000001400649947 */ /* 0x003fea0003800000 */
.L_x_333:
[----:B0-----:R-:W-:Y:S01]  /*8f50*/  PRMT R7, R11, 0x9910, RZ ;  /* 0x000099100b077816 */ /* 0x001fe200000000ff */
[----:B------:R0:W-:Y:S03]  /*8f60*/  @!P2 SYNCS.ARRIVE.TRANS64 RZ, [R14+URZ], R9 ;  /* 0x000000090effa9a7 */ /* 0x0001e6000800003f */
[----:B------:R-:W-:-:S13]  /*8f70*/  ISETP.NE.AND P1, PT, R7, 0x2, PT ;  /* 0x000000020700780c */ /* 0x000fda0003f25270 */
[----:B0-----:R-:W-:Y:S05]  /*8f80*/  @P1 BRA `(.L_x_300) ;  /* 0x0000000000041947 */ /* 0x001fea0003800000 */
[----:B------:R-:W-:Y:S01]  /*8f90*/  BPT.TRAP 0x1 ;  /* 0x000000040000795c */ /* 0x000fe20000300000 */
.L_x_300:
[----:B------:R-:W-:Y:S05]  /*8fa0*/  @P0 BRA `(.L_x_301) ;  /* 0x0000000000040947 */ /* 0x000fea0003800000 */
[----:B------:R-:W-:Y:S01]  /*8fb0*/  BPT.TRAP 0x1 ;  /* 0x000000040000795c */ /* 0x000fe20000300000 */
.L_x_301:
[--C-:B------:R-:W-:Y:S01]  /*8fc0*/  IMAD R7, R6, 0x1000, R21.reuse ;  /* 0x0000100006077824 */ /* 0x100fe200078e0215 */
[----:B------:R-:W-:Y:S01]  /*8fd0*/  R2UR UR9, R14 ;  /* 0x000000000e0972ca */ /* 0x000fe200000e0000 */
[----:B------:R-:W-:Y:S01]  /*8fe0*/  IMAD R21, R6, 0x2000, R21 ;  /* 0x0000200006157824 */ /* 0x000fe200078e0215 */
[----:B------:R-:W-:Y:S01]  /*8ff0*/  UIADD3 UR4, UP0, UR22, 0xf0, URZ ;  /* 0x000000f016047890 */ /* 0x000fe2000ff1e03f */
[----:B------:R-:W-:Y:S01]  /*9000*/  VIADD R4, R4, 0xffffffff ;  /* 0xffffffff04047836 */ /* 0x000fe20000000000 */
[----:B------:R-:W-:Y:S01]  /*9010*/  R2UR UR5, R7 ;  /* 0x00000000070572ca */ /* 0x000fe200000e0000 */
[----:B------:R-:W-:Y:S01]  /*9020*/  UIADD3 UR24, UP1, UR22, 0x1f0, URZ ;  /* 0x000001f016187890 */ /* 0x000fe2000ff3e03f */
[----:B------:R-:W-:Y:S01]  /*9030*/  R2UR UR8, R21 ;  /* 0x00000000150872ca */ /* 0x000fe200000e0000 */
[----:B------:R-:W-:Y:S01]  /*9040*/  VIADD R6, R6, 0x1 ;  /* 0x0000000106067836 */ /* 0x000fe20000000000 */
[----:B------:R-:W-:Y:S01]  /*9050*/  R2UR UR11, R18 ;  /* 0x00000000120b72ca */ /* 0x000fe200000e0000 */
[----:B------:R-:W-:Y:S01]  /*9060*/  UIADD3.X UR25, URZ, UR23, URZ, UP1, !UPT ;  /* 0x000000173f197290 */ /* 0x000fe20008ffe43f */
[----:B------:R-:W-:Y:S01]  /*9070*/  R2UR UR10, R20 ;  /* 0x00000000140a72ca */ /* 0x000fe200000e0000 */
[----:B------:R-:W-:Y:S01]  /*9080*/  UMOV UR6, 0x0 ;  /* 0x0000000000067882 */ /* 0x000fe20000000000 */
[----:B------:R-:W-:Y:S01]  /*9090*/  R2UR UR12, R8 ;  /* 0x00000000080c72ca */ /* 0x000fe200000e0000 */
[----:B------:R-:W-:Y:S01]  /*90a0*/  UMOV UR7, 0x10000000 ;  /* 0x1000000000077882 */ /* 0x000fe20000000000 */
[----:B------:R-:W-:Y:S01]  /*90b0*/  R2UR UR19, R15 ;  /* 0x000000000f1372ca */ /* 0x000fe200000e0000 */
[----:B------:R-:W-:Y:S01]  /*90c0*/  VIADD R20, R20, 0x20 ;  /* 0x0000002014147836 */ /* 0x000fe20000000000 */
[----:B------:R-:W-:Y:S01]  /*90d0*/  ISETP.GT.AND P3, PT, R4, 0x1, PT ;  /* 0x000000010400780c */ /* 0x000fe20003f64270 */
[----:B------:R-:W-:Y:S01]  /*90e0*/  UIADD3 UR14, UR5, 0x200, URZ ;  /* 0x00000200050e7890 */ /* 0x000fe2000fffe03f */
[----:B------:R-:W-:Y:S01]  /*90f0*/  ISETP.NE.AND P1, PT, R6, 0x12, PT ;  /* 0x000000120600780c */ /* 0x000fe20003f25270 */
[----:B------:R-:W-:-:S02]  /*9100*/  UIADD3.X UR5, URZ, UR23, URZ, UP0, !UPT ;  /* 0x000000173f057290 */ /* 0x000fc400087fe43f */
[----:B------:R-:W-:Y:S01]  /*9110*/  UIADD3 UR15, UR8, 0x12200, URZ ;  /* 0x00012200080f7890 */ /* 0x000fe2000fffe03f */
[----:B------:R-:W-:Y:S02]  /*9120*/  SEL R14, RZ, 0x1, P1 ;  /* 0x00000001ff0e7807 */ /* 0x000fe40000800000 */
[----:B------:R-:W-:Y:S01]  /*9130*/  UMOV UR8, UR14 ;  /* 0x0000000e00087c82 */ /* 0x000fe20008000000 */
[----:B------:R-:W-:Y:S02]  /*9140*/  SEL R6, R6, RZ, P1 ;  /* 0x000000ff06067207 */ /* 0x000fe40000800000 */
[----:B------:R-:W-:Y:S01]  /*9150*/  LOP3.LUT R5, R5, R14, RZ, 0x3c, !PT ;  /* 0x0000000e05057212 */ /* 0x000fe200078e3cff */
[----:B------:R0:W-:Y:S02]  /*9160*/  UTMALDG.3D [UR8], [UR4], desc[UR6] ;  /* 0x00000608040075b4 */ /* 0x0001e40008011000 */
[----:B0-----:R-:W-:Y:S01]  /*9170*/  UMOV UR8, UR15 ;  /* 0x0000000f00087c82 */ /* 0x001fe20008000000 */
[----:B------:R-:W-:-:S02]  /*9180*/  UMOV UR11, UR19 ;  /* 0x00000013000b7c82 */ /* 0x000fc40008000000 */
[----:B------:R0:W-:Y:S02]  /*9190*/  UTMALDG.3D [UR8], [UR24], desc[UR6] ;  /* 0x00000608180075b4 */ /* 0x0001e40008011000 */
[----:B0-----:R-:W-:Y:S05]  /*91a0*/  @P3 BRA `(.L_x_302) ;  /* 0xfffffffc00483947 */ /* 0x001fea000383ffff */
.L_x_298:
[----:B------:R-:W-:Y:S05]  /*91b0*/  BSYNC B1 ;  /* 0x0000000000017941 */ /* 0x000fea0003800000 */
.L_x_297:
[----:B------:R-:W-:Y:S01]  /*91c0*/  LOP3.LUT P3, RZ, R13, 0xff, RZ, 0xc0, !PT ;  /* 0x000000ff0dff7812 */ /* 0x000fe2000786c0ff */
[----:B------:R-:W-:Y:S01]  /*91d0*/  IMAD.IADD R12, R3, 0x1, R12 ;  /* 0x00000001030c7824 */ /* 0x000fe200078e020c */
[----:B------:R-:W-:Y:S01]  /*91e0*/  IADD3 R16, P4, R16, UR20, RZ ;  /* 0x0000001410107c10 */ /* 0x000fe2000ff9e0ff */
[----:B------:R-:W-:Y:S01]  /*91f0*/  ULDC.64 UR4, c[0x0][0x650] ;  /* 0x0001940000047ab9 */ /* 0x000fe20000000a00 */
[----:B------:R-:W-:Y:S01]  /*9200*/  BSSY B1, `(.L_x_303) ;  /* 0x000006a000017945 */ /* 0x000fe20003800000 */
[----:B------:R-:W-:Y:S01]  /*9210*/  IMAD.MOV.U32 R9, RZ, RZ, -0x1 ;  /* 0xffffffffff097424 */ /* 0x000fe200078e00ff */
[----:B------:R-:W-:Y:S01]  /*9220*/  ISETP.GT.U32.AND P1, PT, R12, 0x11, PT ;  /* 0x000000110c00780c */ /* 0x000fe20003f24070 */
[----:B------:R-:W-:Y:S01]  /*9230*/  IMAD.MOV.U32 R8, RZ, RZ, -0x1 ;  /* 0xffffffffff087424 */ /* 0x000fe200078e00ff */
[----:B------:R-:W-:Y:S02]  /*9240*/  IADD3.X R17, R17, UR13, RZ, P4, !PT ;  /* 0x0000000d11117c10 */ /* 0x000fe4000a7fe4ff */
[----:B------:R-:W-:-:S02]  /*9250*/  ISETP.LT.U32.AND P1, PT, R3, 0x12, P1 ;  /* 0x000000120300780c */ /* 0x000fc40000f21070 */
[----:B------:R-:W-:Y:S01]  /*9260*/  PRMT R13, RZ, 0x7610, R13 ;  /* 0x00007610ff0d7816 */ /* 0x000fe2000000000d */
[----:B------:R-:W0:Y:S01]  /*9270*/  @P3 S2R R5, SR_CgaCtaId ;  /* 0x0000000000053919 */ /* 0x000e220000008800 */
[----:B------:R-:W-:-:S04]  /*9280*/  @P3 MOV R4, 0x400 ;  /* 0x0000040000043802 */ /* 0x000fc80000000f00 */
[----:B0-----:R-:W-:Y:S01]  /*9290*/  @P3 LEA R6, R5, R4, 0x18 ;  /* 0x0000000405063211 */ /* 0x001fe200078ec0ff */
[----:B------:R-:W-:-:S03]  /*92a0*/  IMAD.WIDE.U32 R4, R12, 0x38e38e39, RZ ;  /* 0x38e38e390c047825 */ /* 0x000fc600078e00ff */
[----:B------:R0:W-:Y:S01]  /*92b0*/  @P3 SYNCS.ARRIVE.TRANS64.A1T0 RZ, [R6+URZ+0x138], RZ ;  /* 0x000138ff06ff39a7 */ /* 0x0001e2000810003f */
[----:B------:R-:W-:Y:S02]  /*92c0*/  ISETP.GE.U32.AND P3, PT, R3, 0x12, PT ;  /* 0x000000120300780c */ /* 0x000fe40003f66070 */
[----:B------:R-:W-:Y:S02]  /*92d0*/  SHF.R.U32.HI R7, RZ, 0x2, R5 ;  /* 0x00000002ff077819 */ /* 0x000fe40000011605 */
[----:B------:R-:W-:Y:S02]  /*92e0*/  SEL R5, RZ, 0x1, !P1 ;  /* 0x00000001ff057807 */ /* 0x000fe40004800000 */
[----:B------:R-:W-:Y:S01]  /*92f0*/  ISETP.GE.U32.AND P1, PT, R16, UR4, PT ;  /* 0x0000000410007c0c */ /* 0x000fe2000bf26070 */
[----:B------:R-:W-:Y:S01]  /*9300*/  IMAD R12, R7, -0x12, R12 ;  /* 0xffffffee070c7824 */ /* 0x000fe200078e020c */
[----:B------:R-:W-:Y:S02]  /*9310*/  LOP3.LUT R0, R0, R5, RZ, 0x3c, !PT ;  /* 0x0000000500007212 */ /* 0x000fe400078e3cff */
[----:B------:R-:W-:-:S02]  /*9320*/  ISETP.GE.U32.AND.EX P1, PT, R17, UR5, PT, P1 ;  /* 0x0000000511007c0c */ /* 0x000fc4000bf26110 */
[----:B------:R-:W-:Y:S02]  /*9330*/  PRMT R4, RZ, 0x7610, R4 ;  /* 0x00007610ff047816 */ /* 0x000fe40000000004 */
[----:B------:R-:W-:Y:S01]  /*9340*/  @P3 LOP3.LUT R0, R0, 0x1, R7, 0x78, !PT ;  /* 0x0000000100003812 */ /* 0x000fe200078e7807 */
[----:B------:R-:W-:-:S08]  /*9350*/  IMAD.MOV.U32 R7, RZ, RZ, -0x1 ;  /* 0xffffffffff077424 */ /* 0x000fd000078e00ff */
[----:B0-----:R-:W-:Y:S05]  /*9360*/  @P1 BRA `(.L_x_304) ;  /* 0x00000004004c1947 */ /* 0x001fea0003800000 */
[----:B------:R-:W-:Y:S01]  /*9370*/  ULDC.64 UR4, c[0x0][0x628] ;  /* 0x00018a0000047ab9 */ /* 0x000fe20000000a00 */
[----:B------:R-:W0:Y:S01]  /*9380*/  S2R R15, SR_CTAID.X ;  /* 0x00000000000f7919 */ /* 0x000e220000002500 */
[----:B------:R-:W-:Y:S01]  /*9390*/  ISETP.NE.U32.AND P1, PT, RZ, UR4, PT ;  /* 0x00000004ff007c0c */ /* 0x000fe2000bf25070 */
[----:B------:R-:W-:Y:S01]  /*93a0*/  ULDC UR7, c[0x0][0x630] ;  /* 0x00018c0000077ab9 */ /* 0x000fe20000000800 */
[----:B------:R-:W-:Y:S01]  /*93b0*/  IMAD.MOV.U32 R4, RZ, RZ, R16 ;  /* 0x000000ffff047224 */ /* 0x000fe200078e0010 */
[----:B------:R-:W1:Y:S01]  /*93c0*/  S2R R14, SR_CTAID.Y ;  /* 0x00000000000e7919 */ /* 0x000e620000002600 */
[----:B------:R-:W-:Y:S01]  /*93d0*/  ISETP.NE.AND.EX P1, PT, RZ, UR5, PT, P1 ;  /* 0x00000005ff007c0c */ /* 0x000fe2000bf25310 */
[----:B------:R-:W-:-:S12]  /*93e0*/  IMAD.MOV.U32 R5, RZ, RZ, R17 ;  /* 0x000000ffff057224 */ /* 0x000fd800078e0011 */
[----:B------:R-:W-:Y:S05]  /*93f0*/  @!P1 BRA `(.L_x_305) ;  /* 0x0000000000289947 */ /* 0x000fea0003800000 */
[----:B------:R-:W-:Y:S02]  /*9400*/  ULDC UR6, c[0x0][0x634] ;  /* 0x00018d0000067ab9 */ /* 0x000fe40000000800 */
[----:B------:R-:W-:-:S05]  /*9410*/  IADD3 R9, P1, R16, UR6, RZ ;  /* 0x0000000610097c10 */ /* 0x000fca000ff3e0ff */
[----:B------:R-:W-:-:S04]  /*9420*/  IMAD.X R21, RZ, RZ, R17, P1 ;  /* 0x000000ffff157224 */ /* 0x000fc800008e0611 */
[----:B------:R-:W-:-:S04]  /*9430*/  IMAD.WIDE.U32 R6, R21, UR4, RZ ;  /* 0x0000000415067c25 */ /* 0x000fc8000f8e00ff */
[----:B------:R-:W-:-:S04]  /*9440*/  IMAD.WIDE.U32 R6, P1, R9, UR5, R6 ;  /* 0x0000000509067c25 */ /* 0x000fc8000f820006 */
[----:B------:R-:W-:-:S04]  /*9450*/  IMAD.WIDE.U32 R8, R9, UR4, RZ ;  /* 0x0000000409087c25 */ /* 0x000fc8000f8e00ff */
[----:B------:R-:W-:Y:S01]  /*9460*/  IMAD.X R5, RZ, RZ, RZ, P1 ;  /* 0x000000ffff057224 */ /* 0x000fe200008e06ff */
[----:B------:R-:W-:Y:S01]  /*9470*/  IADD3 RZ, P1, R9, R6, RZ ;  /* 0x0000000609ff7210 */ /* 0x000fe20007f3e0ff */
[----:B------:R-:W-:-:S04]  /*9480*/  IMAD.MOV.U32 R4, RZ, RZ, R7 ;  /* 0x000000ffff047224 */ /* 0x000fc800078e0007 */
[----:B------:R-:W-:-:S08]  /*9490*/  IMAD.WIDE.U32.X R4, R21, UR5, R4, P1 ;  /* 0x0000000515047c25 */ /* 0x000fd000088e0404 */
.L_x_305:
[--C-:B------:R-:W-:Y:S01]  /*94a0*/  SHF.R.U64 R8, R4, UR7, R5.reuse ;  /* 0x0000000704087c19 */ /* 0x100fe20008001205 */
[----:B------:R-:W-:Y:S01]  /*94b0*/  ULDC.64 UR4, c[0x0][0x620] ;  /* 0x0001880000047ab9 */ /* 0x000fe20000000a00 */
[----:B------:R-:W-:Y:S01]  /*94c0*/  SHF.R.U32.HI R4, RZ, UR7, R5 ;  /* 0x00000007ff047c19 */ /* 0x000fe20008011605 */
[----:B------:R-:W2:Y:S01]  /*94d0*/  LDC R24, c[0x0][0x144] ;  /* 0x00005100ff187b82 */ /* 0x000ea20000000800 */
[----:B------:R-:W-:Y:S01]  /*94e0*/  IADD3 R7, P1, RZ, -R8, RZ ;  /* 0x80000008ff077210 */ /* 0x000fe20007f3e0ff */
[----:B------:R-:W-:Y:S01]  /*94f0*/  ULDC.64 UR8, c[0x0][0x640] ;  /* 0x0001900000087ab9 */ /* 0x000fe20000000a00 */
[----:B0-----:R-:W-:Y:S01]  /*9500*/  I2FP.F32.U32 R9, R15 ;  /* 0x0000000f00097245 */ /* 0x001fe20000201000 */
[----:B------:R-:W-:Y:S02]  /*9510*/  ULDC UR6, c[0x0][0x608] ;  /* 0x0001820000067ab9 */ /* 0x000fe40000000800 */
[----:B------:R-:W-:Y:S01]  /*9520*/  IMAD.X R4, RZ, RZ, ~R4, P1 ;  /* 0x000000ffff047224 */ /* 0x000fe200008e0e04 */
[----:B------:R-:W-:Y:S01]  /*9530*/  ISETP.NE.U32.AND P1, PT, RZ, UR8, PT ;  /* 0x00000008ff007c0c */ /* 0x000fe2000bf25070 */
[----:B------:R-:W0:Y:S02]  /*9540*/  LDC R21, c[0x0][0x148] ;  /* 0x00005200ff157b82 */ /* 0x000e240000000800 */
[----:B------:R-:W-:Y:S01]  /*9550*/  IMAD R6, R4, UR4, RZ ;  /* 0x0000000404067c24 */ /* 0x000fe2000f8e02ff */
[----:B------:R-:W-:Y:S01]  /*9560*/  ISETP.NE.AND.EX P1, PT, RZ, UR9, PT, P1 ;  /* 0x00000009ff007c0c */ /* 0x000fe2000bf25310 */
[----:B------:R-:W-:Y:S01]  /*9570*/  IMAD.WIDE.U32 R4, R7, UR4, R16 ;  /* 0x0000000407047c25 */ /* 0x000fe2000f8e0010 */
[----:B------:R-:W-:-:S03]  /*9580*/  ULDC UR4, c[0x0][0x150] ;  /* 0x0000540000047ab9 */ /* 0x000fc60000000800 */
[----:B------:R-:W-:Y:S02]  /*9590*/  IMAD R7, R7, UR5, R6 ;  /* 0x0000000507077c24 */ /* 0x000fe4000f8e0206 */
[----:B------:R-:W-:Y:S01]  /*95a0*/  FMUL R6, R9, UR4 ;  /* 0x0000000409067c20 */ /* 0x000fe20008400000 */
[----:B------:R-:W-:Y:S01]  /*95b0*/  ULDC UR4, c[0x0][0x618] ;  /* 0x0001860000047ab9 */ /* 0x000fe20000000800 */
[----:B------:R-:W-:Y:S01]  /*95c0*/  ULDC UR5, c[0x0][0x154] ;  /* 0x0000550000057ab9 */ /* 0x000fe20000000800 */
[----:B------:R-:W-:-:S03]  /*95d0*/  IMAD.IADD R5, R5, 0x1, R7 ;  /* 0x0000000105057824 */ /* 0x000fc600078e0207 */
[----:B------:R-:W3:Y:S02]  /*95e0*/  F2I.U32.TRUNC.NTZ R6, R6 ;  /* 0x0000000600067305 */ /* 0x000ee4000020f000 */
[----:B------:R-:W-:Y:S02]  /*95f0*/  SHF.R.U64 R9, R4, UR4, R5 ;  /* 0x0000000404097c19 */ /* 0x000fe40008001205 */
[----:B-1----:R-:W-:-:S05]  /*9600*/  I2FP.F32.U32 R4, R14 ;  /* 0x0000000e00047245 */ /* 0x002fca0000201000 */
[----:B------:R-:W-:Y:S01]  /*9610*/  FMUL R22, R4, UR5 ;  /* 0x0000000504167c20 */ /* 0x000fe20008400000 */
[----:B------:R-:W-:Y:S01]  /*9620*/  SHF.R.U32.HI R4, RZ, UR4, R5 ;  /* 0x00000004ff047c19 */ /* 0x000fe20008011605 */
[----:B------:R-:W-:-:S03]  /*9630*/  ULDC UR4, c[0x0][0x658] ;  /* 0x0001960000047ab9 */ /* 0x000fc60000000800 */
[--C-:B------:R-:W-:Y:S01]  /*9640*/  SHF.R.U64 R20, R9, UR6, R4.reuse ;  /* 0x0000000609147c19 */ /* 0x100fe20008001204 */
[----:B------:R-:W1:Y:S01]  /*9650*/  F2I.U32.TRUNC.NTZ R22, R22 ;  /* 0x0000001600167305 */ /* 0x000e62000020f000 */
[----:B------:R-:W-:Y:S01]  /*9660*/  SHF.R.U32.HI R5, RZ, UR6, R4 ;  /* 0x00000006ff057c19 */ /* 0x000fe20008011604 */
[----:B---3--:R-:W-:-:S03]  /*9670*/  IMAD.MOV R6, RZ, RZ, -R6 ;  /* 0x000000ffff067224 */ /* 0x008fc600078e0a06 */
[----:B------:R-:W-:Y:S01]  /*9680*/  SHF.R.U64 R18, R20, UR4, R5 ;  /* 0x0000000414127c19 */ /* 0x000fe20008001205 */
[----:B--2---:R-:W-:Y:S01]  /*9690*/  IMAD R15, R24, R6, R15 ;  /* 0x00000006180f7224 */ /* 0x004fe200078e020f */
[----:B------:R-:W-:-:S03]  /*96a0*/  SHF.R.U32.HI R23, RZ, UR4, R5 ;  /* 0x00000004ff177c19 */ /* 0x000fc60008011605 */
[----:B------:R-:W-:Y:S02]  /*96b0*/  IMAD.MOV.U32 R4, RZ, RZ, R18 ;  /* 0x000000ffff047224 */ /* 0x000fe400078e0012 */
[----:B------:R-:W-:Y:S01]  /*96c0*/  IMAD.MOV.U32 R5, RZ, RZ, R23 ;  /* 0x000000ffff057224 */ /* 0x000fe200078e0017 */
[----:B-1----:R-:W-:Y:S06]  /*96d0*/  @!P1 BRA `(.L_x_306) ;  /* 0x0000000000289947 */ /* 0x002fec0003800000 */
[----:B------:R-:W-:Y:S02]  /*96e0*/  ULDC UR4, c[0x0][0x64c] ;  /* 0x0001930000047ab9 */ /* 0x000fe40000000800 */
[----:B------:R-:W-:-:S05]  /*96f0*/  IADD3 R5, P1, R18, UR4, RZ ;  /* 0x0000000412057c10 */ /* 0x000fca000ff3e0ff */
[----:B------:R-:W-:-:S04]  /*9700*/  IMAD.X R23, RZ, RZ, R23, P1 ;  /* 0x000000ffff177224 */ /* 0x000fc800008e0617 */
[----:B------:R-:W-:-:S04]  /*9710*/  IMAD.WIDE.U32 R6, R23, UR8, RZ ;  /* 0x0000000817067c25 */ /* 0x000fc8000f8e00ff */
[----:B------:R-:W-:-:S04]  /*9720*/  IMAD.WIDE.U32 R6, P1, R5, UR9, R6 ;  /* 0x0000000905067c25 */ /* 0x000fc8000f820006 */
[----:B------:R-:W-:-:S04]  /*9730*/  IMAD.WIDE.U32 R4, R5, UR8, RZ ;  /* 0x0000000805047c25 */ /* 0x000fc8000f8e00ff */
[----:B------:R-:W-:Y:S01]  /*9740*/  IMAD.MOV.U32 R4, RZ, RZ, R7 ;  /* 0x000000ffff047224 */ /* 0x000fe200078e0007 */
[----:B------:R-:W-:Y:S01]  /*9750*/  IADD3 RZ, P3, R5, R6, RZ ;  /* 0x0000000605ff7210 */ /* 0x000fe20007f7e0ff */
[----:B------:R-:W-:-:S04]  /*9760*/  IMAD.X R5, RZ, RZ, RZ, P1 ;  /* 0x000000ffff057224 */ /* 0x000fc800008e06ff */
[----:B------:R-:W-:-:S08]  /*9770*/  IMAD.WIDE.U32.X R4, R23, UR9, R4, P3 ;  /* 0x0000000917047c25 */ /* 0x000fd000098e0404 */
.L_x_306:
[----:B------:R-:W-:Y:S01]  /*9780*/  ISETP.NE.AND P1, PT, R2, 0x1, PT ;  /* 0x000000010200780c */ /* 0x000fe20003f25270 */
[----:B------:R-:W-:Y:S01]  /*9790*/  ULDC UR4, c[0x0][0x648] ;  /* 0x0001920000047ab9 */ /* 0x000fe20000000800 */
[----:B------:R-:W-:Y:S01]  /*97a0*/  LOP3.LUT R20, R20, UR17, RZ, 0xc0, !PT ;  /* 0x0000001114147c12 */ /* 0x000fe2000f8ec0ff */
[----:B------:R-:W-:Y:S01]  /*97b0*/  IMAD.MOV R22, RZ, RZ, -R22 ;  /* 0x000000ffff167224 */ /* 0x000fe200078e0a16 */
[----:B------:R-:W-:Y:S01]  /*97c0*/  SHF.R.U64 R5, R4, UR4, R5 ;  /* 0x0000000404057c19 */ /* 0x000fe20008001205 */
[----:B------:R-:W-:Y:S01]  /*97d0*/  ULDC UR4, c[0x0][0x638] ;  /* 0x00018e0000047ab9 */ /* 0x000fe20000000800 */
[----:B------:R-:W-:Y:S01]  /*97e0*/  LOP3.LUT R9, R9, UR16, RZ, 0xc0, !PT ;  /* 0x0000001009097c12 */ /* 0x000fe2000f8ec0ff */
[----:B------:R-:W-:Y:S01]  /*97f0*/  ULDC UR5, c[0x0][0x610] ;  /* 0x0001840000057ab9 */ /* 0x000fe20000000800 */
[----:B------:R-:W-:Y:S02]  /*9800*/  IMAD.MOV.U32 R4, RZ, RZ, 0x1 ;  /* 0x00000001ff047424 */ /* 0x000fe400078e00ff */
[----:B------:R-:W-:-:S02]  /*9810*/  IMAD.MOV R7, RZ, RZ, -R5 ;  /* 0x000000ffff077224 */ /* 0x000fc400078e0a05 */
[----:B------:R-:W-:Y:S02]  /*9820*/  IMAD R20, R5, UR18, R20 ;  /* 0x0000001205147c24 */ /* 0x000fe4000f8e0214 */
[----:B0-----:R-:W-:Y:S02]  /*9830*/  @P1 IMAD R15, R21, R22, R14 ;  /* 0x00000016150f1224 */ /* 0x001fe400078e020e */
[----:B------:R-:W-:Y:S01]  /*9840*/  IMAD R18, R7, UR4, R18 ;  /* 0x0000000407127c24 */ /* 0x000fe2000f8e0212 */
[----:B------:R-:W-:Y:S01]  /*9850*/  ULDC UR4, c[0x0][0x600] ;  /* 0x0001800000047ab9 */ /* 0x000fe20000000800 */
[----:B------:R-:W-:Y:S02]  /*9860*/  IMAD R15, R20, UR5, R15 ;  /* 0x00000005140f7c24 */ /* 0x000fe4000f8e020f */
[----:B------:R-:W-:-:S05]  /*9870*/  IMAD R18, R18, UR4, R9 ;  /* 0x0000000412127c24 */ /* 0x000fca000f8e0209 */
[----:B------:R-:W-:Y:S02]  /*9880*/  SEL R9, R18, R15, !P1 ;  /* 0x0000000f12097207 */ /* 0x000fe40004800000 */
[----:B------:R-:W-:-:S07]  /*9890*/  SEL R7, R15, R18, !P1 ;  /* 0x000000120f077207 */ /* 0x000fce0004800000 */
.L_x_304:
[----:B------:R-:W-:Y:S05]  /*98a0*/  BSYNC B1 ;  /* 0x0000000000017941 */ /* 0x000fea0003800000 */
.L_x_303:
[----:B------:R-:W-:-:S13]  /*98b0*/  LOP3.LUT P1, RZ, R4, 0xff, RZ, 0xc0, !PT ;  /* 0x000000ff04ff7812 */ /* 0x000fda000782c0ff */
[----:B------:R-:W-:Y:S05]  /*98c0*/  @P1 BRA `(.L_x_307) ;  /* 0xfffffff4004c1947 */ /* 0x000fea000383ffff */
[----:B------:R-:W-:Y:S05]  /*98d0*/  BSYNC B0 ;  /* 0x0000000000007941 */ /* 0x000fea0003800000 */
.L_x_295:
[----:B------:R-:W-:-:S03]  /*98e0*/  UMOV UR4, 0xffffffff ;  /* 0xffffffff00047882 */ /* 0x000fc60000000000 */
[----:B------:R-:W-:Y:S05]  /*98f0*/  BRA.DIV UR4, `(.L_x_308) ;  /* 0x0000000e040c7947 */ /* 0x000fea000b800000 */
[----:B------:R-:W-:-:S13]  /*9900*/  ELECT P6, URZ, PT ;  /* 0x00000000003f782f */ /* 0x000fda00038c0000 */
.L_x_336:
[----:B------:R-:W-:Y:S04]  /*9910*/  BSSY B0, `(.L_x_309) ;  /* 0x00000a9000007945 */ /* 0x000fe80003800000 */
[----:B------:R-:W-:Y:S05]  /*9920*/  @!P6 BRA `(.L_x_310) ;  /* 0x00000008009ce947 */ /* 0x000fea0003800000 */
[----:B------:R-:W-:-:S04]  /*9930*/  LOP3.LUT R19, R19, 0x2, RZ, 0xfc, !PT ;  /* 0x0000000213137812 */ /* 0x000fc800078efcff */
[----:B------:R-:W-:-:S13]  /*9940*/  ISETP.NE.AND P0, PT, R19, 0x3, PT ;  /* 0x000000031300780c */ /* 0x000fda0003f05270 */
[----:B------:R-:W-:Y:S05]  /*9950*/  @!P0 BRA `(.L_x_311) ;  /* 0x0000000000048947 */ /* 0x000fea0003800000 */
[----:B------:R-:W-:Y:S01]  /*9960*/  BPT.TRAP 0x1 ;  /* 0x000000040000795c */ /* 0x000fe20000300000 */
.L_x_311:
[----:B------:R-:W0:Y:S01]  /*9970*/  S2R R3, SR_CgaCtaId ;  /* 0x0000000000037919 */ /* 0x000e220000008800 */
[----:B------:R-:W-:-:S04]  /*9980*/  MOV R2, 0x400 ;  /* 0x0000040000027802 */ /* 0x000fc80000000f00 */
[----:B0-----:R-:W-:Y:S02]  /*9990*/  LEA R3, R3, R2, 0x18 ;  /* 0x0000000203037211 */ /* 0x001fe400078ec0ff */
[----:B------:R-:W-:-:S03]  /*99a0*/  SHF.L.U32 R2, R0, 0x1f, RZ ;  /* 0x0000001f00027819 */ /* 0x000fc600000006ff */
[----:B------:R-:W-:-:S04]  /*99b0*/  VIADD R3, R3, 0x90 ;  /* 0x0000009003037836 */ /* 0x000fc80000000000 */
[C---:B------:R-:W-:Y:S02]  /*99c0*/  IMAD R7, R12.reuse, 0x8, R3 ;  /* 0x000000080c077824 */ /* 0x040fe400078e0203 */
[----:B------:R-:W-:Y:S02]  /*99d0*/  VIADD R12, R12, 0x1 ;  /* 0x000000010c0c7836 */ /* 0x000fe40000000000 */
[----:B------:R-:W0:Y:S03]  /*99e0*/  SYNCS.PHASECHK.TRANS64.TRYWAIT P0, [R7+URZ], R2 ;  /* 0x00000002070075a7 */ /* 0x000e26000800017f */
[----:B------:R-:W-:-:S04]  /*99f0*/  ISETP.NE.AND P1, PT, R12, 0x12, PT ;  /* 0x000000120c00780c */ /* 0x000fc80003f25270 */
[----:B------:R-:W-:Y:S02]  /*9a00*/  SEL R5, RZ, 0x1, P1 ;  /* 0x00000001ff057807 */ /* 0x000fe40000800000 */
[----:B------:R-:W-:Y:S02]  /*9a10*/  SEL R12, R12, RZ, P1 ;  /* 0x000000ff0c0c7207 */ /* 0x000fe40000800000 */
[----:B------:R-:W-:-:S03]  /*9a20*/  LOP3.LUT R5, R0, R5, RZ, 0x3c, !PT ;  /* 0x0000000500057212 */ /* 0x000fc600078e3cff */
[----:B------:R-:W-:Y:S01]  /*9a30*/  IMAD R9, R12, 0x8, R3 ;  /* 0x000000080c097824 */ /* 0x000fe200078e0203 */
[----:B------:R-:W-:Y:S01]  /*9a40*/  SHF.L.U32 R4, R5, 0x1f, RZ ;  /* 0x0000001f05047819 */ /* 0x000fe200000006ff */
[----:B0-----:R-:W-:Y:S06]  /*9a50*/  @!P0 BRA `(.L_x_312) ;  /* 0x0000000800d48947 */ /* 0x001fec0003800000 */
.L_x_337:
[----:B------:R-:W1:Y:S01]  /*9a60*/  SYNCS.PHASECHK.TRANS64.TRYWAIT P0, [R9+URZ], R4 ;  /* 0x00000004090075a7 */ /* 0x000e62000800017f */
[----:B------:R-:W-:-:S05]  /*9a70*/  VIADD R0, R12, 0x1 ;  /* 0x000000010c007836 */ /* 0x000fca0000000000 */
[----:B------:R-:W-:-:S04]  /*9a80*/  ISETP.NE.AND P1, PT, R0, 0x12, PT ;  /* 0x000000120000780c */ /* 0x000fc80003f25270 */
[----:B0-----:R-:W-:Y:S02]  /*9a90*/  SEL R2, RZ, 0x1, P1 ;  /* 0x00000001ff027807 */ /* 0x001fe40000800000 */
[----:B------:R-:W-:Y:S02]  /*9aa0*/  SEL R0, R0, RZ, P1 ;  /* 0x000000ff00007207 */ /* 0x000fe40000800000 */
[----:B------:R-:W-:-:S03]  /*9ab0*/  LOP3.LUT R7, R5, R2, RZ, 0x3c, !PT ;  /* 0x0000000205077212 */ /* 0x000fc600078e3cff */
[----:B------:R-:W-:Y:S01]  /*9ac0*/  IMAD R6, R0, 0x8, R3 ;  /* 0x0000000800067824 */ /* 0x000fe200078e0203 */
[----:B------:R-:W-:Y:S01]  /*9ad0*/  SHF.L.U32 R5, R7, 0x1f, RZ ;  /* 0x0000001f07057819 */ /* 0x000fe200000006ff */
[----:B-1----:R-:W-:Y:S06]  /*9ae0*/  @!P0 BRA `(.L_x_313) ;  /* 0x0000000800c48947 */ /* 0x002fec0003800000 */
.L_x_338:
[----:B------:R-:W1:Y:S01]  /*9af0*/  SYNCS.PHASECHK.TRANS64.TRYWAIT P0, [R6+URZ], R5 ;  /* 0x00000005060075a7 */ /* 0x000e62000800017f */
[----:B------:R-:W-:-:S05]  /*9b00*/  VIADD R0, R0, 0x1 ;  /* 0x0000000100007836 */ /* 0x000fca0000000000 */
[----:B------:R-:W-:-:S04]  /*9b10*/  ISETP.NE.AND P1, PT, R0, 0x12, PT ;  /* 0x000000120000780c */ /* 0x000fc80003f25270 */
[----:B------:R-:W-:Y:S02]  /*9b20*/  SEL R2, RZ, 0x1, P1 ;  /* 0x00000001ff027807 */ /* 0x000fe40000800000 */
[----:B------:R-:W-:Y:S02]  /*9b30*/  SEL R0, R0, RZ, P1 ;  /* 0x000000ff00007207 */ /* 0x000fe40000800000 */
[----:B------:R-:W-:-:S03]  /*9b40*/  LOP3.LUT R7, R7, R2, RZ, 0x3c, !PT ;  /* 0x0000000207077212 */ /* 0x000fc600078e3cff */
[----:B0-----:R-:W-:Y:S01]  /*9b50*/  IMAD R9, R0, 0x8, R3 ;  /* 0x0000000800097824 */ /* 0x001fe200078e0203 */
[----:B------:R-:W-:Y:S01]  /*9b60*/  SHF.L.U32 R4, R7, 0x1f, RZ ;  /* 0x0000001f07047819 */ /* 0x000fe200000006ff */
[----:B-1----:R-:W-:Y:S06]  /*9b70*/  @!P0 BRA `(.L_x_314) ;  /* 0x0000000800b48947 */ /* 0x002fec0003800000 */
.L_x_339:
        /* <DEDUP_REMOVED lines=9> */
.L_x_340:
        /* <DEDUP_REMOVED lines=9> */
.L_x_341:
        /* <DEDUP_REMOVED lines=9> */
.L_x_342:
        /* <DEDUP_REMOVED lines=9> */
.L_x_343:
        /* <DEDUP_REMOVED lines=9> */
.L_x_344:
        /* <DEDUP_REMOVED lines=9> */
.L_x_345:
        /* <DEDUP_REMOVED lines=9> */
.L_x_346:
        /* <DEDUP_REMOVED lines=9> */
.L_x_347:
        /* <DEDUP_REMOVED lines=9> */
.L_x_348:
        /* <DEDUP_REMOVED lines=9> */
.L_x_349:
        /* <DEDUP_REMOVED lines=9> */
.L_x_350:
        /* <DEDUP_REMOVED lines=9> */
.L_x_351:
        /* <DEDUP_REMOVED lines=9> */
.L_x_352:
[----:B------:R-:W1:Y:S01]  /*a2d0*/  SYNCS.PHASECHK.TRANS64.TRYWAIT P0, [R6+URZ], R5 ;  /* 0x00000005060075a7 */ /* 0x000e62000800017f */
[----:B------:R-:W-:-:S05]  /*a2e0*/  VIADD R0, R0, 0x1 ;  /* 0x0000000100007836 */ /* 0x000fca0000000000 */
[----:B------:R-:W-:-:S04]  /*a2f0*/  ISETP.NE.AND P1, PT, R0, 0x12, PT ;  /* 0x000000120000780c */ /* 0x000fc80003f25270 */
[----:B------:R-:W-:Y:S02]  /*a300*/  SEL R2, RZ, 0x1, P1 ;  /* 0x00000001ff027807 */ /* 0x000fe40000800000 */
[----:B------:R-:W-:Y:S02]  /*a310*/  SEL R0, R0, RZ, P1 ;  /* 0x000000ff00007207 */ /* 0x000fe40000800000 */
[----:B------:R-:W-:Y:S01]  /*a320*/  LOP3.LUT R2, R7, R2, RZ, 0x3c, !PT ;  /* 0x0000000207027212 */ /* 0x000fe200078e3cff */
[----:B-1----:R-:W-:Y:S06]  /*a330*/  @!P0 BRA `(.L_x_328) ;  /* 0x0000000400dc8947 */ /* 0x002fec0003800000 */
.L_x_353:
[----:B------:R-:W-:Y:S01]  /*a340*/  IMAD R3, R0, 0x8, R3 ;  /* 0x0000000800037824 */ /* 0x000fe200078e0203 */
[----:B------:R-:W-:-:S07]  /*a350*/  SHF.L.U32 R0, R2, 0x1f, RZ ;  /* 0x0000001f02007819 */ /* 0x000fce00000006ff */
.L_x_329:
[----:B--2---:R2:W3:Y:S02]  /*a360*/  SYNCS.PHASECHK.TRANS64.TRYWAIT P0, [R3+URZ], R0 ;  /* 0x00000000030075a7 */ /* 0x0044e4000800017f */
[----:B---3--:R-:W-:Y:S05]  /*a370*/  @!P0 NANOSLEEP.SYNCS 0x989680 ;  /* 0x009896800000895d */ /* 0x008fea0003900000 */
[----:B------:R-:W3:Y:S02]  /*a380*/  @!P0 SYNCS.PHASECHK.TRANS64 P0, [R3+URZ], R0 ;  /* 0x00000000030085a7 */ /* 0x000ee4000800007f */
[----:B---3--:R-:W-:Y:S05]  /*a390*/  @!P0 BRA `(.L_x_329) ;  /* 0xfffffffc00f08947 */ /* 0x008fea000383ffff */
.L_x_310:
[----:B------:R-:W-:Y:S05]  /*a3a0*/  BSYNC B0 ;  /* 0x0000000000007941 */ /* 0x000fea0003800000 */
.L_x_309:
[----:B------:R-:W-:Y:S05]  /*a3b0*/  EXIT ;  /* 0x000000000000794d */ /* 0x000fea0003800000 */
.L_x_18:
[----:B----4-:R4:W0:Y:S02]  /*a3c0*/  SYNCS.PHASECHK.TRANS64.TRYWAIT P1, [R3+URZ], R0 ;  /* 0x00000000030075a7 */ /* 0x010824000802017f */
[----:B0-----:R-:W-:Y:S05]  /*a3d0*/  @!P1 NANOSLEEP.SYNCS 0x989680 ;  /* 0x009896800000995d */ /* 0x001fea0003900000 */
[----:B------:R-:W0:Y:S02]  /*a3e0*/  @!P1 SYNCS.PHASECHK.TRANS64 P1, [R3+URZ], R0 ;  /* 0x00000000030095a7 */ /* 0x000e24000802007f */
[----:B0-----:R-:W-:Y:S05]  /*a3f0*/  @!P1 BRA `(.L_x_18) ;  /* 0xfffffffc00f09947 */ /* 0x001fea000383ffff */
[----:B------:R-:W-:Y:S05]  /*a400*/  BRA `(.L_x_17) ;  /* 0xffffff7000107947 */ /* 0x000fea000383ffff */
.L_x_23:
[----:B-1----:R1:W3:Y:S02]  /*a410*/  SYNCS.PHASECHK.TRANS64.TRYWAIT P1, [R5+URZ], R4 ;  /* 0x00000004050075a7 */ /* 0x0022e4000802017f */
[----:B---3--:R-:W-:Y:S05]  /*a420*/  @!P1 NANOSLEEP.SYNCS 0x989680 ;  /* 0x009896800000995d */ /* 0x008fea0003900000 */
[----:B------:R-:W3:Y:S02]  /*a430*/  @!P1 SYNCS.PHASECHK.TRANS64 P1, [R5+URZ], R4 ;  /* 0x00000004050095a7 */ /* 0x000ee4000802007f */
[----:B---3--:R-:W-:Y:S05]  /*a440*/  @!P1 BRA `(.L_x_23) ;  /* 0xfffffffc00f09947 */ /* 0x008fea000383ffff */
[----:B------:R-:W-:Y:S05]  /*a450*/  BRA `(.L_x_22) ;  /* 0xffffff7000a47947 */ /* 0x000fea000383ffff */
.L_x_296:
[----:B------:R-:W-:Y:S01]  /*a460*/  BSSY B1, `(.L_x_330) ;  /* 0x0000006000017945 */ /* 0x000fe20003800000 */
[----:B------:R-:W-:-:S07]  /*a470*/  IMAD.MOV.U32 R15, RZ, RZ, -0x1 ;  /* 0xffffffffff0f7424 */ /* 0x000fce00078e00ff */
[----:B------:R-:W-:Y:S05]  /*a480*/  WARPSYNC.COLLECTIVE R15, `(.L_x_331) ;  /* 0x000000000f0c7348 */ /* 0x000fea0003c00000 */
[----:B------:R-:W-:Y:S02]  /*a490*/  ELECT P6, UR62, PT ;  /* 0x00000000003e782f */ /* 0x000fe400038c0000 */
[----:B------:R-:W-:Y:S01]  /*a4a0*/  MOV R14, UR62 ;  /* 0x0000003e000e7c02 */ /* 0x000fe20008000f00 */
[----:B------:R-:W-:Y:S10]  /*a4b0*/  ENDCOLLECTIVE ;  /* 0x000000000000791b */ /* 0x000ff40003800000 */
.L_x_331:
[----:B------:R-:W-:Y:S05]  /*a4c0*/  BSYNC B1 ;  /* 0x0000000000017941 */ /* 0x000fea0003800000 */
.L_x_330:
[----:B------:R-:W-:Y:S05]  /*a4d0*/  BRA `(.L_x_332) ;  /* 0xffffffe800547947 */ /* 0x000fea000383ffff */
.L_x_299:
[----:B0-----:R0:W1:Y:S02]  /*a4e0*/  SYNCS.PHASECHK.TRANS64.TRYWAIT P1, [R14+URZ+0x90], R7 ;  /* 0x000090070e0075a7 */ /* 0x001064000802017f */
[----:B-1----:R-:W-:Y:S05]  /*a4f0*/  @!P1 NANOSLEEP.SYNCS 0x989680 ;  /* 0x009896800000995d */ /* 0x002fea0003900000 */
[----:B------:R-:W1:Y:S02]  /*a500*/  @!P1 SYNCS.PHASECHK.TRANS64 P1, [R14+URZ+0x90], R7 ;  /* 0x000090070e0095a7 */ /* 0x000e64000802007f */
[----:B-1----:R-:W-:Y:S05]  /*a510*/  @!P1 BRA `(.L_x_299) ;  /* 0xfffffffc00f09947 */ /* 0x002fea000383ffff */
[----:B------:R-:W-:Y:S05]  /*a520*/  BRA `(.L_x_333) ;  /* 0xffffffe800887947 */ /* 0x000fea000383ffff */
.L_x_308:
[----:B------:R-:W-:Y:S01]  /*a530*/  BSSY B0, `(.L_x_334) ;  /* 0x0000006000007945 */ /* 0x000fe20003800000 */
[----:B------:R-:W-:-:S07]  /*a540*/  IMAD.MOV.U32 R15, RZ, RZ, -0x1 ;  /* 0xffffffffff0f7424 */ /* 0x000fce00078e00ff */
[----:B------:R-:W-:Y:S05]  /*a550*/  WARPSYNC.COLLECTIVE R15, `(.L_x_335) ;  /* 0x000000000f0c7348 */ /* 0x000fea0003c00000 */
[----:B------:R-:W-:Y:S02]  /*a560*/  ELECT P6, UR62, PT ;  /* 0x00000000003e782f */ /* 0x000fe400038c0000 */
[----:B------:R-:W-:Y:S01]  /*a570*/  MOV R14, UR62 ;  /* 0x0000003e000e7c02 */ /* 0x000fe20008000f00 */
[----:B------:R-:W-:Y:S10]  /*a580*/  ENDCOLLECTIVE ;  /* 0x000000000000791b */ /* 0x000ff40003800000 */
.L_x_335:
[----:B------:R-:W-:Y:S05]  /*a590*/  BSYNC B0 ;  /* 0x0000000000007941 */ /* 0x000fea0003800000 */
.L_x_334:
[----:B------:R-:W-:Y:S05]  /*a5a0*/  BRA `(.L_x_336) ;  /* 0xfffffff000d87947 */ /* 0x000fea000383ffff */
.L_x_312:
[----:B0-----:R0:W1:Y:S02]  /*a5b0*/  SYNCS.PHASECHK.TRANS64.TRYWAIT P0, [R7+URZ], R2 ;  /* 0x00000002070075a7 */ /* 0x001064000800017f */
[----:B-1----:R-:W-:Y:S05]  /*a5c0*/  @!P0 NANOSLEEP.SYNCS 0x989680 ;  /* 0x009896800000895d */ /* 0x002fea0003900000 */
[----:B------:R-:W1:Y:S02]  /*a5d0*/  @!P0 SYNCS.PHASECHK.TRANS64 P0, [R7+URZ], R2 ;  /* 0x00000002070085a7 */ /* 0x000e64000800007f */
[----:B-1----:R-:W-:Y:S05]  /*a5e0*/  @!P0 BRA `(.L_x_312) ;  /* 0xfffffffc00f08947 */ /* 0x002fea000383ffff */
[----:B------:R-:W-:Y:S05]  /*a5f0*/  BRA `(.L_x_337) ;  /* 0xfffffff400187947 */ /* 0x000fea000383ffff */
.L_x_313:
[----:B0-----:R0:W1:Y:S02]  /*a600*/  SYNCS.PHASECHK.TRANS64.TRYWAIT P0, [R9+URZ], R4 ;  /* 0x00000004090075a7 */ /* 0x001064000800017f */
[----:B-1----:R-:W-:Y:S05]  /*a610*/  @!P0 NANOSLEEP.SYNCS 0x989680 ;  /* 0x009896800000895d */ /* 0x002fea0003900000 */
[----:B------:R-:W1:Y:S02]  /*a620*/  @!P0 SYNCS.PHASECHK.TRANS64 P0, [R9+URZ], R4 ;  /* 0x00000004090085a7 */ /* 0x000e64000800007f */
[----:B-1----:R-:W-:Y:S05]  /*a630*/  @!P0 BRA `(.L_x_313) ;  /* 0xfffffffc00f08947 */ /* 0x002fea000383ffff */
[----:B------:R-:W-:Y:S05]  /*a640*/  BRA `(.L_x_338) ;  /* 0xfffffff400287947 */ /* 0x000fea000383ffff */
.L_x_314:
[----:B0-----:R0:W1:Y:S02]  /*a650*/  SYNCS.PHASECHK.TRANS64.TRYWAIT P0, [R6+URZ], R5 ;  /* 0x00000005060075a7 */ /* 0x001064000800017f */
[----:B-1----:R-:W-:Y:S05]  /*a660*/  @!P0 NANOSLEEP.SYNCS 0x989680 ;  /* 0x009896800000895d */ /* 0x002fea0003900000 */
[----:B------:R-:W1:Y:S02]  /*a670*/  @!P0 SYNCS.PHASECHK.TRANS64 P0, [R6+URZ], R5 ;  /* 0x00000005060085a7 */ /* 0x000e64000800007f */
[----:B-1----:R-:W-:Y:S05]  /*a680*/  @!P0 BRA `(.L_x_314) ;  /* 0xfffffffc00f08947 */ /* 0x002fea000383ffff */
[----:B------:R-:W-:Y:S05]  /*a690*/  BRA `(.L_x_339) ;  /* 0xfffffff400387947 */ /* 0x000fea000383ffff */
.L_x_315:
[----:B0-----:R0:W1:Y:S02]  /*a6a0*/  SYNCS.PHASECHK.TRANS64.TRYWAIT P0, [R9+URZ], R4 ;  /* 0x00000004090075a7 */ /* 0x001064000800017f */
[----:B-1----:R-:W-:Y:S05]  /*a6b0*/  @!P0 NANOSLEEP.SYNCS 0x989680 ;  /* 0x009896800000895d */ /* 0x002fea0003900000 */
[----:B------:R-:W1:Y:S02]  /*a6c0*/  @!P0 SYNCS.PHASECHK.TRANS64 P0, [R9+URZ], R4 ;  /* 0x00000004090085a7 */ /* 0x000e64000800007f */
[----:B-1----:R-:W-:Y:S05]  /*a6d0*/  @!P0 BRA `(.L_x_315) ;  /* 0xfffffffc00f08947 */ /* 0x002fea000383ffff */
[----:B------:R-:W-:Y:S05]  /*a6e0*/  BRA `(.L_x_340) ;  /* 0xfffffff400487947 */ /* 0x000fea000383ffff */
.L_x_316:
[----:B0-----:R0:W1:Y:S02]  /*a6f0*/  SYNCS.PHASECHK.TRANS64.TRYWAIT P0, [R6+URZ], R5 ;  /* 0x00000005060075a7 */ /* 0x001064000800017f */
[----:B-1----:R-:W-:Y:S05]  /*a700*/  @!P0 NANOSLEEP.SYNCS 0x989680 ;  /* 0x009896800000895d */ /* 0x002fea0003900000 */
[----:B------:R-:W1:Y:S02]  /*a710*/  @!P0 SYNCS.PHASECHK.TRANS64 P0, [R6+URZ], R5 ;  /* 0x00000005060085a7 */ /* 0x000e64000800007f */
[----:B-1----:R-:W-:Y:S05]  /*a720*/  @!P0 BRA `(.L_x_316) ;  /* 0xfffffffc00f08947 */ /* 0x002fea000383ffff */
[----:B------:R-:W-:Y:S05]  /*a730*/  BRA `(.L_x_341) ;  /* 0xfffffff400587947 */ /* 0x000fea000383ffff */
.L_x_317:
[----:B0-----:R0:W1:Y:S02]  /*a740*/  SYNCS.PHASECHK.TRANS64.TRYWAIT P0, [R9+URZ], R4 ;  /* 0x00000004090075a7 */ /* 0x001064000800017f */
[----:B-1----:R-:W-:Y:S05]  /*a750*/  @!P0 NANOSLEEP.SYNCS 0x989680 ;  /* 0x009896800000895d */ /* 0x002fea0003900000 */
[----:B------:R-:W1:Y:S02]  /*a760*/  @!P0 SYNCS.PHASECHK.TRANS64 P0, [R9+URZ], R4 ;  /* 0x00000004090085a7 */ /* 0x000e64000800007f */
[----:B-1----:R-:W-:Y:S05]  /*a770*/  @!P0 BRA `(.L_x_317) ;  /* 0xfffffffc00f08947 */ /* 0x002fea000383ffff */
[----:B------:R-:W-:Y:S05]  /*a780*/  BRA `(.L_x_342) ;  /* 0xfffffff400687947 */ /* 0x000fea000383ffff */
.L_x_318:
[----:B0-----:R0:W1:Y:S02]  /*a790*/  SYNCS.PHASECHK.TRANS64.TRYWAIT P0, [R6+URZ], R5 ;  /* 0x00000005060075a7 */ /* 0x001064000800017f */
[----:B-1----:R-:W-:Y:S05]  /*a7a0*/  @!P0 NANOSLEEP.SYNCS 0x989680 ;  /* 0x009896800000895d */ /* 0x002fea0003900000 */
[----:B------:R-:W1:Y:S02]  /*a7b0*/  @!P0 SYNCS.PHASECHK.TRANS64 P0, [R6+URZ], R5 ;  /* 0x00000005060085a7 */ /* 0x000e64000800007f */
[----:B-1----:R-:W-:Y:S05]  /*a7c0*/  @!P0 BRA `(.L_x_318) ;  /* 0xfffffffc00f08947 */ /* 0x002fea000383ffff */
[----:B------:R-:W-:Y:S05]  /*a7d0*/  BRA `(.L_x_343) ;  /* 0xfffffff400787947 */ /* 0x000fea000383ffff */
.L_x_319:
[----:B0-----:R0:W1:Y:S02]  /*a7e0*/  SYNCS.PHASECHK.TRANS64.TRYWAIT P0, [R9+URZ], R4 ;  /* 0x00000004090075a7 */ /* 0x001064000800017f */
[----:B-1----:R-:W-:Y:S05]  /*a7f0*/  @!P0 NANOSLEEP.SYNCS 0x989680 ;  /* 0x009896800000895d */ /* 0x002fea0003900000 */
[----:B------:R-:W1:Y:S02]  /*a800*/  @!P0 SYNCS.PHASECHK.TRANS64 P0, [R9+URZ], R4 ;  /* 0x00000004090085a7 */ /* 0x000e64000800007f */
[----:B-1----:R-:W-:Y:S05]  /*a810*/  @!P0 BRA `(.L_x_319) ;  /* 0xfffffffc00f08947 */ /* 0x002fea000383ffff */
[----:B------:R-:W-:Y:S05]  /*a820*/  BRA `(.L_x_344) ;  /* 0xfffffff400887947 */ /* 0x000fea000383ffff */
.L_x_320:
[----:B0-----:R0:W1:Y:S02]  /*a830*/  SYNCS.PHASECHK.TRANS64.TRYWAIT P0, [R6+URZ], R5 ;  /* 0x00000005060075a7 */ /* 0x001064000800017f */
[----:B-1----:R-:W-:Y:S05]  /*a840*/  @!P0 NANOSLEEP.SYNCS 0x989680 ;  /* 0x009896800000895d */ /* 0x002fea0003900000 */
[----:B------:R-:W1:Y:S02]  /*a850*/  @!P0 SYNCS.PHASECHK.TRANS64 P0, [R6+URZ], R5 ;  /* 0x00000005060085a7 */ /* 0x000e64000800007f */
[----:B-1----:R-:W-:Y:S05]  /*a860*/  @!P0 BRA `(.L_x_320) ;  /* 0xfffffffc00f08947 */ /* 0x002fea000383ffff */
[----:B------:R-:W-:Y:S05]  /*a870*/  BRA `(.L_x_345) ;  /* 0xfffffff400987947 */ /* 0x000fea000383ffff */
.L_x_321:
[----:B0-----:R0:W1:Y:S02]  /*a880*/  SYNCS.PHASECHK.TRANS64.TRYWAIT P0, [R9+URZ], R4 ;  /* 0x00000004090075a7 */ /* 0x001064000800017f */
[----:B-1----:R-:W-:Y:S05]  /*a890*/  @!P0 NANOSLEEP.SYNCS 0x989680 ;  /* 0x009896800000895d */ /* 0x002fea0003900000 */
[----:B------:R-:W1:Y:S02]  /*a8a0*/  @!P0 SYNCS.PHASECHK.TRANS64 P0, [R9+URZ], R4 ;  /* 0x00000004090085a7 */ /* 0x000e64000800007f */
[----:B-1----:R-:W-:Y:S05]  /*a8b0*/  @!P0 BRA `(.L_x_321) ;  /* 0xfffffffc00f08947 */ /* 0x002fea000383ffff */
[----:B------:R-:W-:Y:S05]  /*a8c0*/  BRA `(.L_x_346) ;  /* 0xfffffff400a87947 */ /* 0x000fea000383ffff */
.L_x_322:
[----:B0-----:R0:W1:Y:S02]  /*a8d0*/  SYNCS.PHASECHK.TRANS64.TRYWAIT P0, [R6+URZ], R5 ;  /* 0x00000005060075a7 */ /* 0x001064000800017f */
[----:B-1----:R-:W-:Y:S05]  /*a8e0*/  @!P0 NANOSLEEP.SYNCS 0x989680 ;  /* 0x009896800000895d */ /* 0x002fea0003900000 */
[----:B------:R-:W1:Y:S02]  /*a8f0*/  @!P0 SYNCS.PHASECHK.TRANS64 P0, [R6+URZ], R5 ;  /* 0x00000005060085a7 */ /* 0x000e64000800007f */
[----:B-1----:R-:W-:Y:S05]  /*a900*/  @!P0 BRA `(.L_x_322) ;  /* 0xfffffffc00f08947 */ /* 0x002fea000383ffff */
[----:B------:R-:W-:Y:S05]  /*a910*/  BRA `(.L_x_347) ;  /* 0xfffffff400b87947 */ /* 0x000fea000383ffff */
.L_x_323:
[----:B0-----:R0:W1:Y:S02]  /*a920*/  SYNCS.PHASECHK.TRANS64.TRYWAIT P0, [R9+URZ], R4 ;  /* 0x00000004090075a7 */ /* 0x001064000800017f */
[----:B-1----:R-:W-:Y:S05]  /*a930*/  @!P0 NANOSLEEP.SYNCS 0x989680 ;  /* 0x009896800000895d */ /* 0x002fea0003900000 */
[----:B------:R-:W1:Y:S02]  /*a940*/  @!P0 SYNCS.PHASECHK.TRANS64 P0, [R9+URZ], R4 ;  /* 0x00000004090085a7 */ /* 0x000e64000800007f */
[----:B-1----:R-:W-:Y:S05]  /*a950*/  @!P0 BRA `(.L_x_323) ;  /* 0xfffffffc00f08947 */ /* 0x002fea000383ffff */
[----:B------:R-:W-:Y:S05]  /*a960*/  BRA `(.L_x_348) ;  /* 0xfffffff400c87947 */ /* 0x000fea000383ffff */
.L_x_324:
[----:B0-----:R0:W1:Y:S02]  /*a970*/  SYNCS.PHASECHK.TRANS64.TRYWAIT P0, [R6+URZ], R5 ;  /* 0x00000005060075a7 */ /* 0x001064000800017f */
[----:B-1----:R-:W-:Y:S05]  /*a980*/  @!P0 NANOSLEEP.SYNCS 0x989680 ;  /* 0x009896800000895d */ /* 0x002fea0003900000 */
[----:B------:R-:W1:Y:S02]  /*a990*/  @!P0 SYNCS.PHASECHK.TRANS64 P0, [R6+URZ], R5 ;  /* 0x00000005060085a7 */ /* 0x000e64000800007f */
[----:B-1----:R-:W-:Y:S05]  /*a9a0*/  @!P0 BRA `(.L_x_324) ;  /* 0xfffffffc00f08947 */ /* 0x002fea000383ffff */
[----:B------:R-:W-:Y:S05]  /*a9b0*/  BRA `(.L_x_349) ;  /* 0xfffffff400d87947 */ /* 0x000fea000383ffff */
.L_x_325:
[----:B0-----:R0:W1:Y:S02]  /*a9c0*/  SYNCS.PHASECHK.TRANS64.TRYWAIT P0, [R9+URZ], R4 ;  /* 0x00000004090075a7 */ /* 0x001064000800017f */
[----:B-1----:R-:W-:Y:S05]  /*a9d0*/  @!P0 NANOSLEEP.SYNCS 0x989680 ;  /* 0x009896800000895d */ /* 0x002fea0003900000 */
[----:B------:R-:W1:Y:S02]  /*a9e0*/  @!P0 SYNCS.PHASECHK.TRANS64 P0, [R9+URZ], R4 ;  /* 0x00000004090085a7 */ /* 0x000e64000800007f */
[----:B-1----:R-:W-:Y:S05]  /*a9f0*/  @!P0 BRA `(.L_x_325) ;  /* 0xfffffffc00f08947 */ /* 0x002fea000383ffff */
[----:B------:R-:W-:Y:S05]  /*aa00*/  BRA `(.L_x_350) ;  /* 0xfffffff400e87947 */ /* 0x000fea000383ffff */
.L_x_326:
[----:B0-----:R0:W1:Y:S02]  /*aa10*/  SYNCS.PHASECHK.TRANS64.TRYWAIT P0, [R6+URZ], R5 ;  /* 0x00000005060075a7 */ /* 0x001064000800017f */
[----:B-1----:R-:W-:Y:S05]  /*aa20*/  @!P0 NANOSLEEP.SYNCS 0x989680 ;  /* 0x009896800000895d */ /* 0x002fea0003900000 */
[----:B------:R-:W1:Y:S02]  /*aa30*/  @!P0 SYNCS.PHASECHK.TRANS64 P0, [R6+URZ], R5 ;  /* 0x00000005060085a7 */ /* 0x000e64000800007f */
[----:B-1----:R-:W-:Y:S05]  /*aa40*/  @!P0 BRA `(.L_x_326) ;  /* 0xfffffffc00f08947 */ /* 0x002fea000383ffff */
[----:B------:R-:W-:Y:S05]  /*aa50*/  BRA `(.L_x_351) ;  /* 0xfffffff400f87947 */ /* 0x000fea000383ffff */
.L_x_327:
[----:B0-----:R0:W1:Y:S02]  /*aa60*/  SYNCS.PHASECHK.TRANS64.TRYWAIT P0, [R9+URZ], R4 ;  /* 0x00000004090075a7 */ /* 0x001064000800017f */
[----:B-1----:R-:W-:Y:S05]  /*aa70*/  @!P0 NANOSLEEP.SYNCS 0x989680 ;  /* 0x009896800000895d */ /* 0x002fea0003900000 */
[----:B------:R-:W1:Y:S02]  /*aa80*/  @!P0 SYNCS.PHASECHK.TRANS64 P0, [R9+URZ], R4 ;  /* 0x00000004090085a7 */ /* 0x000e64000800007f */
[----:B-1----:R-:W-:Y:S05]  /*aa90*/  @!P0 BRA `(.L_x_327) ;  /* 0xfffffffc00f08947 */ /* 0x002fea000383ffff */
[----:B------:R-:W-:Y:S05]  /*aaa0*/  BRA `(.L_x_352) ;  /* 0xfffffff800087947 */ /* 0x000fea000383ffff */
.L_x_328:
[----:B-1----:R1:W2:Y:S02]  /*aab0*/  SYNCS.PHASECHK.TRANS64.TRYWAIT P0, [R6+URZ], R5 ;  /* 0x00000005060075a7 */ /* 0x0022a4000800017f */
[----:B--2---:R-:W-:Y:S05]  /*aac0*/  @!P0 NANOSLEEP.SYNCS 0x989680 ;  /* 0x009896800000895d */ /* 0x004fea0003900000 */
[----:B------:R-:W2:Y:S02]  /*aad0*/  @!P0 SYNCS.PHASECHK.TRANS64 P0, [R6+URZ], R5 ;  /* 0x00000005060085a7 */ /* 0x000ea4000800007f */
[----:B--2---:R-:W-:Y:S05]  /*aae0*/  @!P0 BRA `(.L_x_328) ;  /* 0xfffffffc00f08947 */ /* 0x004fea000383ffff */
[----:B------:R-:W-:Y:S05]  /*aaf0*/  BRA `(.L_x_353) ;  /* 0xfffffff800107947 */ /* 0x000fea000383ffff */
.L_x_354:
[----:B------:R-:W-:-:S00]  /*ab00*/  BRA `(.L_x_354) ;  /* 0xfffffffc00fc7947 */ /* 0x000fc0000383ffff */
[----:B------:R-:W-:-:S00]  /*ab10*/  NOP ;  /* 0x0000000000007918 */ /* 0x000fc00000000000 */
        /* <DEDUP_REMOVED lines=14> */
.L_x_355:


//--------------------- .nv.global.init           --------------------------
	.section	.nv.global.init,"aw",@progbits
.nv.global.init:
	.type		$str$22,@object
	.size		$str$22,($str$23 - $str$22)
$str$22:
        /*0000*/ 	.byte	0x6b, 0x5f, 0x74, 0x69, 0x6c, 0x65, 0x5f, 0x63, 0x6f, 0x75, 0x6e, 0x74, 0x20, 0x3e, 0x3d, 0x20
        /*0010*/ 	.byte	0x31, 0x00
	.type		$str$23,@object
	.size		$str$23,(__unnamed_1 - $str$23)
$str$23:
        /*0012*/ 	.byte	0x2f, 0x74, 0x6d, 0x70, 0x2f, 0x63, 0x75, 0x74, 0x6c, 0x61, 0x73, 0x73, 0x5f, 0x73, 0x77, 0x65
        /*0022*/ 	.byte	0x65, 0x70, 0x5f, 0x73, 0x72, 0x63, 0x2f, 0x69, 0x6e, 0x63, 0x6c, 0x75, 0x64, 0x65, 0x2f, 0x63
        /*0032*/ 	.byte	0x75, 0x74, 0x6c, 0x61, 0x73, 0x73, 0x2f, 0x67, 0x65, 0x6d, 0x6d, 0x2f, 0x63, 0x6f, 0x6c, 0x6c
        /*0042*/ 	.byte	0x65, 0x63, 0x74, 0x69, 0x76, 0x65, 0x2f, 0x73, 0x6d, 0x39, 0x30, 0x5f, 0x6d, 0x6d, 0x61, 0x5f
        /*0052*/ 	.byte	0x74, 0x6d, 0x61, 0x5f, 0x67, 0x6d, 0x6d, 0x61, 0x5f, 0x73, 0x73, 0x5f, 0x77, 0x61, 0x72, 0x70
        /*0062*/ 	.byte	0x73, 0x70, 0x65, 0x63, 0x69, 0x61, 0x6c, 0x69, 0x7a, 0x65, 0x64, 0x2e, 0x68, 0x70, 0x70, 0x00
	.type		__unnamed_1,@object
	.size		__unnamed_1,(.L_0 - __unnamed_1)
__unnamed_1:
        /*0072*/ 	.byte	0x76, 0x6f, 0x69, 0x64, 0x20, 0x63, 0x75, 0x74, 0x6c, 0x61, 0x73, 0x73, 0x3a, 0x3a, 0x67, 0x65
        /* <DEDUP_REMOVED lines=172> */
        /*0b42*/ 	.byte	0x00
.L_0:


//--------------------- .nv.shared._ZN7cutlass13device_kernelINS_4gemm6kernel13GemmUniversalIN4cute5tupleIJiiiiEEENS1_10collective13CollectiveMmaINS1_34MainloopSm90TmaGmmaWarpSpecializedILi18ENS5_IJNS4_1CILi1EEESB_SB_EEENS1_35KernelTmaWarpSpecializedCooperativeEEENS5_IJNSA_ILi128EEENSA_ILi256EEENSA_ILi32EEEEEEaNS5_IJlSB_lEEEaSJ_NS4_8TiledMMAINS4_8MMA_AtomIJNS4_4SM904GMMA27MMA_64x256x32_S32S8S8_SS_TNEEEENS4_6LayoutINS5_IJNSA_ILi2EEESB_SB_EEENS5_IJSB_NSA_ILi0EEEST_EEEEENS5_IJNS4_10UnderscoreESW_SW_EEEEENS4_13SM90_TMA_LOADENS4_14ComposedLayoutINS4_7SwizzleILi1ELi4ELi3EEENS4_18smem_ptr_flag_bitsILi8EEENSQ_INS5_IJNSA_ILi8EEESH_EEENS5_IJSH_SB_EEEEEEEvNS4_8identityESZ_S19_vS1A_EENS_8epilogue10collective6detail29Sm90TmaWarpSpecializedAdapterINS1D_15DefaultEpilogueIaSJ_SJ_NS1C_6thread17LinearCombinationIaLi1EiiLNS1H_9ScaleType4KindE0ELNS_15FloatRoundStyleE2EaEENS1_15EpilogueDefaultEEEEEvvEEEEvNT_6ParamsE --------------------------
	.section	.nv.shared._ZN7cutlass13device_kernelINS_4gemm6kernel13GemmUniversalIN4cute5tupleIJiiiiEEENS1_10collective13CollectiveMmaINS1_34MainloopSm90TmaGmmaWarpSpecializedILi18ENS5_IJNS4_1CILi1EEESB_SB_EEENS1_35KernelTmaWarpSpecializedCooperativeEEENS5_IJNSA_ILi128EEENSA_ILi256EEENSA_ILi32EEEEEEaNS5_IJlSB_lEEEaSJ_NS4_8TiledMMAINS4_8MMA_AtomIJNS4_4SM904GMMA27MMA_64x256x32_S32S8S8_SS_TNEEEENS4_6LayoutINS5_IJNSA_ILi2EEESB_SB_EEENS5_IJSB_NSA_ILi0EEEST_EEEEENS5_IJNS4_10UnderscoreESW_SW_EEEEENS4_13SM90_TMA_LOADENS4_14ComposedLayoutINS4_7SwizzleILi1ELi4ELi3EEENS4_18smem_ptr_flag_bitsILi8EEENSQ_INS5_IJNSA_ILi8EEESH_EEENS5_IJSH_SB_EEEEEEEvNS4_8identityESZ_S19_vS1A_EENS_8epilogue10collective6detail29Sm90TmaWarpSpecializedAdapterINS1D_15DefaultEpilogueIaSJ_SJ_NS1C_6thread17LinearCombinationIaLi1EiiLNS1H_9ScaleType4KindE0ELNS_15FloatRoundStyleE2EaEENS1_15EpilogueDefaultEEEEEvvEEEEvNT_6ParamsE,"aw",@nobits
	.sectionflags	@""
	.align	16
	.zero		1024


//--------------------- .nv.shared.reserved.0     --------------------------
	.section	.nv.shared.reserved.0,"aw",@nobits
	.weak		__nv_reservedSMEM_offset_0_alias
	.size		__nv_reservedSMEM_offset_0_alias, 0, 0
	.other		__nv_reservedSMEM_offset_0_alias,@"STO_CUDA_RESERVED_SHARED STV_DEFAULT"
__nv_reservedSMEM_offset_0_alias:
	.zero		0


//--------------------- .nv.global                --------------------------
	.section	.nv.global,"aw",@nobits
.nv.global:
	.type		_ZN40_INTERNAL_d8bdc0b6_4_k_cu_70735e92_275874cute1_E,@object
	.size		_ZN40_INTERNAL_d8bdc0b6_4_k_cu_70735e92_275874cute1_E,(_ZN40_INTERNAL_d8bdc0b6_4_k_cu_70735e92_275874cuda3std3__45__cpo6cbeginE - _ZN40_INTERNAL_d8bdc0b6_4_k_cu_70735e92_275874cute1_E)
_ZN40_INTERNAL_d8bdc0b6_4_k_cu_70735e92_275874cute1_E:
	.zero		1
	.type		_ZN40_INTERNAL_d8bdc0b6_4_k_cu_70735e92_275874cuda3std3__45__cpo6cbeginE,@object
	.size		_ZN40_INTERNAL_d8bdc0b6_4_k_cu_70735e92_275874cuda3std3__45__cpo6cbeginE,(_ZN40_INTERNAL_d8bdc0b6_4_k_cu_70735e92_275874cuda3std3__48in_placeE - _ZN40_INTERNAL_d8bdc0b6_4_k_cu_70735e92_275874cuda3std3__45__cpo6cbeginE)
_ZN40_INTERNAL_d8bdc0b6_4_k_cu_70735e92_275874cuda3std3__45__cpo6cbeginE:
	.zero		1
	.type		_ZN40_INTERNAL_d8bdc0b6_4_k_cu_70735e92_275874cuda3std3__48in_placeE,@object
	.size		_ZN40_INTERNAL_d8bdc0b6_4_k_cu_70735e92_275874cuda3std3__48in_placeE,(_ZN40_INTERNAL_d8bdc0b6_4_k_cu_70735e92_275874cuda3std6ranges3__45__cpo9iter_moveE - _ZN40_INTERNAL_d8bdc0b6_4_k_cu_70735e92_275874cuda3std3__48in_placeE)
_ZN40_INTERNAL_d8bdc0b6_4_k_cu_70735e92_275874cuda3std3__48in_placeE:
	.zero		1
	.type		_ZN40_INTERNAL_d8bdc0b6_4_k_cu_70735e92_275874cuda3std6ranges3__45__cpo9iter_moveE,@object
	.size		_ZN40_INTERNAL_d8bdc0b6_4_k_cu_70735e92_275874cuda3std6ranges3__45__cpo9iter_moveE,(_ZN40_INTERNAL_d8bdc0b6_4_k_cu_70735e92_275874cuda3std3__45__cpo5beginE - _ZN40_INTERNAL_d8bdc0b6_4_k_cu_70735e92_275874cuda3std6ranges3__45__cpo9iter_moveE)
_ZN40_INTERNAL_d8bdc0b6_4_k_cu_70735e92_275874cuda3std6ranges3__45__cpo9iter_moveE:
	.zero		1
	.type		_ZN40_INTERNAL_d8bdc0b6_4_k_cu_70735e92_275874cuda3std3__45__cpo5beginE,@object
	.size		_ZN40_INTERNAL_d8bdc0b6_4_k_cu_70735e92_275874cuda3std3__45__cpo5beginE,(_ZN40_INTERNAL_d8bdc0b6_4_k_cu_70735e92_275874cuda3std3__442_GLOBAL__N__d8bdc0b6_4_k_cu_70735e92_275876ignoreE - _ZN40_INTERNAL_d8bdc0b6_4_k_cu_70735e92_275874cuda3std3__45__cpo5beginE)
_ZN40_INTERNAL_d8bdc0b6_4_k_cu_70735e92_275874cuda3std3__45__cpo5beginE:
	.zero		1
	.type		_ZN40_INTERNAL_d8bdc0b6_4_k_cu_70735e92_275874cuda3std3__442_GLOBAL__N__d8bdc0b6_4_k_cu_70735e92_275876ignoreE,@object
	.size		_ZN40_INTERNAL_d8bdc0b6_4_k_cu_70735e92_275874cuda3std3__442_GLOBAL__N__d8bdc0b6_4_k_cu_70735e92_275876ignoreE,(_ZN40_INTERNAL_d8bdc0b6_4_k_cu_70735e92_275874cute7productE - _ZN40_INTERNAL_d8bdc0b6_4_k_cu_70735e92_275874cuda3std3__442_GLOBAL__N__d8bdc0b6_4_k_cu_70735e92_275876ignoreE)
_ZN40_INTERNAL_d8bdc0b6_4_k_cu_70735e92_275874cuda3std3__442_GLOBAL__N__d8bdc0b6_4_k_cu_70735e92_275876ignoreE:
	.zero		1
	.type		_ZN40_INTERNAL_d8bdc0b6_4_k_cu_70735e92_275874cute7productE,@object
	.size		_ZN40_INTERNAL_d8bdc0b6_4_k_cu_70735e92_275874cute7productE,(_ZN40_INTERNAL_d8bdc0b6_4_k_cu_70735e92_275874cuda3std3__45__cpo3endE - _ZN40_INTERNAL_d8bdc0b6_4_k_cu_70735e92_275874cute7productE)
_ZN40_INTERNAL_d8bdc0b6_4_k_cu_70735e92_275874cute7productE:
	.zero		1
	.type		_ZN40_INTERNAL_d8bdc0b6_4_k_cu_70735e92_275874cuda3std3__45__cpo3endE,@object
	.size		_ZN40_INTERNAL_d8bdc0b6_4_k_cu_70735e92_275874cuda3std3__45__cpo3endE,(_ZN40_INTERNAL_d8bdc0b6_4_k_cu_70735e92_275874cuda3std3__419piecewise_constructE - _ZN40_INTERNAL_d8bdc0b6_4_k_cu_70735e92_275874cuda3std3__45__cpo3endE)
_ZN40_INTERNAL_d8bdc0b6_4_k_cu_70735e92_275874cuda3std3__45__cpo3endE:
	.zero		1
	.type		_ZN40_INTERNAL_d8bdc0b6_4_k_cu_70735e92_275874cuda3std3__419piecewise_constructE,@object
	.size		_ZN40_INTERNAL_d8bdc0b6_4_k_cu_70735e92_275874cuda3std3__419piecewise_constructE,(_ZN40_INTERNAL_d8bdc0b6_4_k_cu_70735e92_275874cuda3std3__45__cpo4cendE - _ZN40_INTERNAL_d8bdc0b6_4_k_cu_70735e92_275874cuda3std3__419piecewise_constructE)
_ZN40_INTERNAL_d8bdc0b6_4_k_cu_70735e92_275874cuda3std3__419piecewise_constructE:
	.zero		1
	.type		_ZN40_INTERNAL_d8bdc0b6_4_k_cu_70735e92_275874cuda3std3__45__cpo4cendE,@object
	.size		_ZN40_INTERNAL_d8bdc0b6_4_k_cu_70735e92_275874cuda3std3__45__cpo4cendE,(_ZN40_INTERNAL_d8bdc0b6_4_k_cu_70735e92_275874cuda3std6ranges3__45__cpo4swapE - _ZN40_INTERNAL_d8bdc0b6_4_k_cu_70735e92_275874cuda3std3__45__cpo4cendE)
_ZN40_INTERNAL_d8bdc0b6_4_k_cu_70735e92_275874cuda3std3__45__cpo4cendE:
	.zero		1
	.type		_ZN40_INTERNAL_d8bdc0b6_4_k_cu_70735e92_275874cuda3std6ranges3__45__cpo4swapE,@object
	.size		_ZN40_INTERNAL_d8bdc0b6_4_k_cu_70735e92_275874cuda3std6ranges3__45__cpo4swapE,(.L_8 - _ZN40_INTERNAL_d8bdc0b6_4_k_cu_70735e92_275874cuda3std6ranges3__45__cpo4swapE)
_ZN40_INTERNAL_d8bdc0b6_4_k_cu_70735e92_275874cuda3std6ranges3__45__cpo4swapE:
	.zero		1
.L_8:


//--------------------- .nv.constant0._ZN7cutlass13device_kernelINS_4gemm6kernel13GemmUniversalIN4cute5tupleIJiiiiEEENS1_10collective13CollectiveMmaINS1_34MainloopSm90TmaGmmaWarpSpecializedILi18ENS5_IJNS4_1CILi1EEESB_SB_EEENS1_35KernelTmaWarpSpecializedCooperativeEEENS5_IJNSA_ILi128EEENSA_ILi256EEENSA_ILi32EEEEEEaNS5_IJlSB_lEEEaSJ_NS4_8TiledMMAINS4_8MMA_AtomIJNS4_4SM904GMMA27MMA_64x256x32_S32S8S8_SS_TNEEEENS4_6LayoutINS5_IJNSA_ILi2EEESB_SB_EEENS5_IJSB_NSA_ILi0EEEST_EEEEENS5_IJNS4_10UnderscoreESW_SW_EEEEENS4_13SM90_TMA_LOADENS4_14ComposedLayoutINS4_7SwizzleILi1ELi4ELi3EEENS4_18smem_ptr_flag_bitsILi8EEENSQ_INS5_IJNSA_ILi8EEESH_EEENS5_IJSH_SB_EEEEEEEvNS4_8identityESZ_S19_vS1A_EENS_8epilogue10collective6detail29Sm90TmaWarpSpecializedAdapterINS1D_15DefaultEpilogueIaSJ_SJ_NS1C_6thread17LinearCombinationIaLi1EiiLNS1H_9ScaleType4KindE0ELNS_15FloatRoundStyleE2EaEENS1_15EpilogueDefaultEEEEEvvEEEEvNT_6ParamsE --------------------------
	.section	.nv.constant0._ZN7cutlass13device_kernelINS_4gemm6kernel13GemmUniversalIN4cute5tupleIJiiiiEEENS1_10collective13CollectiveMmaINS1_34MainloopSm90TmaGmmaWarpSpecializedILi18ENS5_IJNS4_1CILi1EEESB_SB_EEENS1_35KernelTmaWarpSpecializedCooperativeEEENS5_IJNSA_ILi128EEENSA_ILi256EEENSA_ILi32EEEEEEaNS5_IJlSB_lEEEaSJ_NS4_8TiledMMAINS4_8MMA_AtomIJNS4_4SM904GMMA27MMA_64x256x32_S32S8S8_SS_TNEEEENS4_6LayoutINS5_IJNSA_ILi2EEESB_SB_EEENS5_IJSB_NSA_ILi0EEEST_EEEEENS5_IJNS4_10UnderscoreESW_SW_EEEEENS4_13SM90_TMA_LOADENS4_14ComposedLayoutINS4_7SwizzleILi1ELi4ELi3EEENS4_18smem_ptr_flag_bitsILi8EEENSQ_INS5_IJNSA_ILi8EEESH_EEENS5_IJSH_SB_EEEEEEEvNS4_8identityESZ_S19_vS1A_EENS_8epilogue10collective6detail29Sm90TmaWarpSpecializedAdapterINS1D_15DefaultEpilogueIaSJ_SJ_NS1C_6thread17LinearCombinationIaLi1EiiLNS1H_9ScaleType4KindE0ELNS_15FloatRoundStyleE2EaEENS1_15EpilogueDefaultEEEEEvvEEEEvNT_6ParamsE,"a",@progbits
	.sectionflags	@""
	.align	4
.nv.constant0._ZN7cutlass13device_kernelINS_4gemm6kernel13GemmUniversalIN4cute5tupleIJiiiiEEENS1_10collective13CollectiveMmaINS1_34MainloopSm90TmaGmmaWarpSpecializedILi18ENS5_IJNS4_1CILi1EEESB_SB_EEENS1_35KernelTmaWarpSpecializedCooperativeEEENS5_IJNSA_ILi128EEENSA_ILi256EEENSA_ILi32EEEEEEaNS5_IJlSB_lEEEaSJ_NS4_8TiledMMAINS4_8MMA_AtomIJNS4_4SM904GMMA27MMA_64x256x32_S32S8S8_SS_TNEEEENS4_6LayoutINS5_IJNSA_ILi2EEESB_SB_EEENS5_IJSB_NSA_ILi0EEEST_EEEEENS5_IJNS4_10UnderscoreESW_SW_EEEEENS4_13SM90_TMA_LOADENS4_14ComposedLayoutINS4_7SwizzleILi1ELi4ELi3EEENS4_18smem_ptr_flag_bitsILi8EEENSQ_INS5_IJNSA_ILi8EEESH_EEENS5_IJSH_SB_EEEEEEEvNS4_8identityESZ_S19_vS1A_EENS_8epilogue10collective6detail29Sm90TmaWarpSpecializedAdapterINS1D_15DefaultEpilogueIaSJ_SJ_NS1C_6thread17LinearCombinationIaLi1EiiLNS1H_9ScaleType4KindE0ELNS_15FloatRoundStyleE2EaEENS1_15EpilogueDefaultEEEEEvvEEEEvNT_6ParamsE:
	.zero		1664


//--------------------- SYMBOLS --------------------------

	.type		.nv.reservedSmem.offset0,@object
	.size		.nv.reservedSmem.offset0,0x4
	.type		__assertfail,@function
